	.target	sm_100a

	.elftype	@"ET_EXEC"


//--------------------- .note.nv.tkinfo           --------------------------
	.section	.note.nv.tkinfo,"",@"SHT_NOTE"
	.sectionflags	@"SHF_NOTE_NV_TKINFO"
	.tkinfo
        /*0018*/ 	.word	0x00000081
        /*0030*/ 	.string	""
        /*0030*/ 	.string	"ptxas-blackwell"
        /*0030*/ 	.string	"Cuda compilation tools, release 12.9, V12.9.86"
        /*0030*/ 	.string	"Build cuda_12.9.r12.9/compiler.36037853_0"
        /*0030*/ 	.string	"-v  -suppress-debug-info  -lineinfo  -arch sm_100a "



//--------------------- .note.nv.cuver            --------------------------
	.section	.note.nv.cuver,"",@"SHT_NOTE"
	.sectionflags	@"SHF_NOTE_NV_CUVER"
        /*0018*/ 	.short	0x0001
        /*001a*/ 	.short	0x0064
        /*001c*/ 	.short	0x0001
        /*001e*/ 	.short	0x0000
        /*0020*/ 	.short	0x0001
        /*0022*/ 	.short	0x0000


//--------------------- .nv.info                  --------------------------
	.section	.nv.info,"",@"SHT_CUDA_INFO"
	.align	4


	//----- nvinfo : EIATTR_REGCOUNT
	.align		4
        /*0000*/ 	.byte	0x04, 0x2f
        /*0002*/ 	.short	(.L_4 - .L_3)
	.align		4
.L_3:
        /*0004*/ 	.word	index@(gluon_tcgen05)
        /*0008*/ 	.word	0x00000027


	//----- nvinfo : EIATTR_FRAME_SIZE
	.align		4
.L_4:
        /*000c*/ 	.byte	0x04, 0x11
        /*000e*/ 	.short	(.L_6 - .L_5)
	.align		4
.L_5:
        /*0010*/ 	.word	index@($__internal_2_$__cuda_sm10x_tcgen05_guardrail_trap_unallocated_columns_being_dealloced)
        /*0014*/ 	.word	0x00000000


	//----- nvinfo : EIATTR_FRAME_SIZE
	.align		4
.L_6:
        /*0018*/ 	.byte	0x04, 0x11
        /*001a*/ 	.short	(.L_8 - .L_7)
	.align		4
.L_7:
        /*001c*/ 	.word	index@($__internal_1_$__cuda_sm10x_tcgen05_guardrail_trap_phase_invalid_during_alloc)
        /*0020*/ 	.word	0x00000000


	//----- nvinfo : EIATTR_FRAME_SIZE
	.align		4
.L_8:
        /*0024*/ 	.byte	0x04, 0x11
        /*0026*/ 	.short	(.L_10 - .L_9)
	.align		4
.L_9:
        /*0028*/ 	.word	index@($__internal_0_$__cuda_sm10x_tcgen05_guardrail_trap_col_being_dealloced_not_returned_by_alloc)
        /*002c*/ 	.word	0x00000000


	//----- nvinfo : EIATTR_FRAME_SIZE
	.align		4
.L_10:
        /*0030*/ 	.byte	0x04, 0x11
        /*0032*/ 	.short	(.L_12 - .L_11)
	.align		4
.L_11:
        /*0034*/ 	.word	index@(gluon_tcgen05)
        /*0038*/ 	.word	0x00000000


	//----- nvinfo : EIATTR_MIN_STACK_SIZE
	.align		4
.L_12:
        /*003c*/ 	.byte	0x04, 0x12
        /*003e*/ 	.short	(.L_14 - .L_13)
	.align		4
.L_13:
        /*0040*/ 	.word	index@(gluon_tcgen05)
        /*0044*/ 	.word	0x00000000
.L_14:


//--------------------- .nv.info.gluon_tcgen05    --------------------------
	.section	.nv.info.gluon_tcgen05,"",@"SHT_CUDA_INFO"
	.sectionflags	@""
	.align	4


	//----- nvinfo : EIATTR_CUDA_API_VERSION
	.align		4
        /*0000*/ 	.byte	0x04, 0x37
        /*0002*/ 	.short	(.L_16 - .L_15)
.L_15:
        /*0004*/ 	.word	0x00000081


	//----- nvinfo : EIATTR_KPARAM_INFO
	.align		4
.L_16:
        /*0008*/ 	.byte	0x04, 0x17
        /*000a*/ 	.short	(.L_18 - .L_17)
.L_17:
        /*000c*/ 	.word	0x00000000
        /*0010*/ 	.short	0x000a
        /*0012*/ 	.short	0x0048
        /*0014*/ 	.byte	0x00, 0xf4, 0x21, 0x00


	//----- nvinfo : EIATTR_KPARAM_INFO
	.align		4
.L_18:
        /*0018*/ 	.byte	0x04, 0x17
        /*001a*/ 	.short	(.L_20 - .L_19)
.L_19:
        /*001c*/ 	.word	0x00000000
        /*0020*/ 	.short	0x0009
        /*0022*/ 	.short	0x0040
        /*0024*/ 	.byte	0x00, 0xf4, 0x21, 0x00


	//----- nvinfo : EIATTR_KPARAM_INFO
	.align		4
.L_20:
        /*0028*/ 	.byte	0x04, 0x17
        /*002a*/ 	.short	(.L_22 - .L_21)
.L_21:
        /*002c*/ 	.word	0x00000000
        /*0030*/ 	.short	0x0008
        /*0032*/ 	.short	0x0038
        /*0034*/ 	.byte	0x00, 0xf0, 0x21, 0x00


	//----- nvinfo : EIATTR_KPARAM_INFO
	.align		4
.L_22:
        /*0038*/ 	.byte	0x04, 0x17
        /*003a*/ 	.short	(.L_24 - .L_23)
.L_23:
        /*003c*/ 	.word	0x00000000
        /*0040*/ 	.short	0x0007
        /*0042*/ 	.short	0x0030
        /*0044*/ 	.byte	0x00, 0xf0, 0x21, 0x00


	//----- nvinfo : EIATTR_KPARAM_INFO
	.align		4
.L_24:
        /*0048*/ 	.byte	0x04, 0x17
        /*004a*/ 	.short	(.L_26 - .L_25)
.L_25:
        /*004c*/ 	.word	0x00000000
        /*0050*/ 	.short	0x0006
        /*0052*/ 	.short	0x0028
        /*0054*/ 	.byte	0x00, 0xf0, 0x21, 0x00


	//----- nvinfo : EIATTR_KPARAM_INFO
	.align		4
.L_26:
        /*0058*/ 	.byte	0x04, 0x17
        /*005a*/ 	.short	(.L_28 - .L_27)
.L_27:
        /*005c*/ 	.word	0x00000000
        /*0060*/ 	.short	0x0005
        /*0062*/ 	.short	0x0020
        /*0064*/ 	.byte	0x00, 0xf0, 0x11, 0x00


	//----- nvinfo : EIATTR_KPARAM_INFO
	.align		4
.L_28:
        /*0068*/ 	.byte	0x04, 0x17
        /*006a*/ 	.short	(.L_30 - .L_29)
.L_29:
        /*006c*/ 	.word	0x00000000
        /*0070*/ 	.short	0x0004
        /*0072*/ 	.short	0x001c
        /*0074*/ 	.byte	0x00, 0xf0, 0x11, 0x00


	//----- nvinfo : EIATTR_KPARAM_INFO
	.align		4
.L_30:
        /*0078*/ 	.byte	0x04, 0x17
        /*007a*/ 	.short	(.L_32 - .L_31)
.L_31:
        /*007c*/ 	.word	0x00000000
        /*0080*/ 	.short	0x0003
        /*0082*/ 	.short	0x0018
        /*0084*/ 	.byte	0x00, 0xf0, 0x11, 0x00


	//----- nvinfo : EIATTR_KPARAM_INFO
	.align		4
.L_32:
        /*0088*/ 	.byte	0x04, 0x17
        /*008a*/ 	.short	(.L_34 - .L_33)
.L_33:
        /*008c*/ 	.word	0x00000000
        /*0090*/ 	.short	0x0002
        /*0092*/ 	.short	0x0010
        /*0094*/ 	.byte	0x00, 0xf4, 0x21, 0x00


	//----- nvinfo : EIATTR_KPARAM_INFO
	.align		4
.L_34:
        /*0098*/ 	.byte	0x04, 0x17
        /*009a*/ 	.short	(.L_36 - .L_35)
.L_35:
        /*009c*/ 	.word	0x00000000
        /*00a0*/ 	.short	0x0001
        /*00a2*/ 	.short	0x0008
        /*00a4*/ 	.byte	0x00, 0xf4, 0x21, 0x00


	//----- nvinfo : EIATTR_KPARAM_INFO
	.align		4
.L_36:
        /*00a8*/ 	.byte	0x04, 0x17
        /*00aa*/ 	.short	(.L_38 - .L_37)
.L_37:
        /*00ac*/ 	.word	0x00000000
        /*00b0*/ 	.short	0x0000
        /*00b2*/ 	.short	0x0000
        /*00b4*/ 	.byte	0x00, 0xf4, 0x21, 0x00


	//----- nvinfo : EIATTR_AT_ENTRY_FRAGMENTS
	.align		4
.L_38:
        /*00b8*/ 	.byte	0x04, 0x4f
        /*00ba*/ 	.short	(.L_40 - .L_39)


	//   ....[0]....
.L_39:
        /*00bc*/ 	.word	0x00000004


	//----- nvinfo : EIATTR_RESERVED_SMEM_USED
	.align		4
.L_40:
        /*00c0*/ 	.byte	0x01, 0x41
	.zero		2


	//----- nvinfo : EIATTR_SPARSE_MMA_MASK
	.align		4
        /*00c4*/ 	.byte	0x03, 0x50
        /*00c6*/ 	.short	0x0000


	//----- nvinfo : EIATTR_TCGEN05_1CTA_USED
	.align		4
        /*00c8*/ 	.byte	0x01, 0x51
	.zero		2


	//----- nvinfo : EIATTR_MAXREG_COUNT
	.align		4
        /*00cc*/ 	.byte	0x03, 0x1b
        /*00ce*/ 	.short	0x00ff


	//----- nvinfo : EIATTR_NUM_BARRIERS
	.align		4
        /*00d0*/ 	.byte	0x02, 0x4c
        /*00d2*/ 	.byte	0x01
	.zero		1


	//----- nvinfo : EIATTR_INT_WARP_WIDE_INSTR_OFFSETS
	.align		4
        /*00d4*/ 	.byte	0x04, 0x31
        /*00d6*/ 	.short	(.L_42 - .L_41)


	//   ....[0]....
.L_41:
        /*00d8*/ 	.word	0x00001670


	//   ....[1]....
        /*00dc*/ 	.word	0x00001690


	//   ....[2]....
        /*00e0*/ 	.word	0x00001710


	//   ....[3]....
        /*00e4*/ 	.word	0x000019e0


	//   ....[4]....
        /*00e8*/ 	.word	0x000019f0


	//   ....[5]....
        /*00ec*/ 	.word	0x00001a00


	//   ....[6]....
        /*00f0*/ 	.word	0x00001a10


	//   ....[7]....
        /*00f4*/ 	.word	0x00001c90


	//   ....[8]....
        /*00f8*/ 	.word	0x00001ca0


	//   ....[9]....
        /*00fc*/ 	.word	0x00001e20


	//   ....[10]....
        /*0100*/ 	.word	0x00001e70


	//   ....[11]....
        /*0104*/ 	.word	0x00001e80


	//   ....[12]....
        /*0108*/ 	.word	0x00001eb0


	//   ....[13]....
        /*010c*/ 	.word	0x000020c0


	//   ....[14]....
        /*0110*/ 	.word	0x000020d0


	//   ....[15]....
        /*0114*/ 	.word	0x000023f0


	//   ....[16]....
        /*0118*/ 	.word	0x00002400


	//   ....[17]....
        /*011c*/ 	.word	0x00002740


	//   ....[18]....
        /*0120*/ 	.word	0x00002790


	//----- nvinfo : EIATTR_COOP_GROUP_MASK_REGIDS
	.align		4
.L_42:
        /*0124*/ 	.byte	0x04, 0x29
        /*0126*/ 	.short	(.L_44 - .L_43)


	//   ....[0]....
.L_43:
        /*0128*/ 	.word	0xffffffff


	//   ....[1]....
        /*012c*/ 	.word	0xffffffff


	//   ....[2]....
        /*0130*/ 	.word	0xffffffff


	//   ....[3]....
        /*0134*/ 	.word	0xffffffff


	//   ....[4]....
        /*0138*/ 	.word	0xffffffff


	//   ....[5]....
        /*013c*/ 	.word	0xffffffff


	//   ....[6]....
        /*0140*/ 	.word	0xffffffff


	//   ....[7]....
        /*0144*/ 	.word	0xffffffff


	//   ....[8]....
        /*0148*/ 	.word	0xffffffff


	//   ....[9]....
        /*014c*/ 	.word	0xffffffff


	//----- nvinfo : EIATTR_COOP_GROUP_INSTR_OFFSETS
	.align		4
.L_44:
        /*0150*/ 	.byte	0x04, 0x28
        /*0152*/ 	.short	(.L_46 - .L_45)


	//   ....[0]....
.L_45:
        /*0154*/ 	.word	0x00000050


	//   ....[1]....
        /*0158*/ 	.word	0x00000310


	//   ....[2]....
        /*015c*/ 	.word	0x000004f0


	//   ....[3]....
        /*0160*/ 	.word	0x00000980


	//   ....[4]....
        /*0164*/ 	.word	0x00000ac0


	//   ....[5]....
        /*0168*/ 	.word	0x00000fa0


	//   ....[6]....
        /*016c*/ 	.word	0x000010e0


	//   ....[7]....
        /*0170*/ 	.word	0x00001530


	//   ....[8]....
        /*0174*/ 	.word	0x000025d0


	//   ....[9]....
        /*0178*/ 	.word	0x00002840


	//----- nvinfo : EIATTR_VRC_CTA_INIT_COUNT
	.align		4
.L_46:
        /*017c*/ 	.byte	0x02, 0x4a
        /*017e*/ 	.byte	0x80
	.zero		1


	//----- nvinfo : EIATTR_MBARRIER_INSTR_OFFSETS
	.align		4
        /*0180*/ 	.byte	0x04, 0x39
        /*0182*/ 	.short	(.L_48 - .L_47)


	//   ....[0]....
.L_47:
        /*0184*/ 	.word	0x00001730
        /*0188*/ 	.word	0x000000ff
        /*018c*/ 	.word	0x00009000
        /*0190*/ 	.short	0x0100
        /*0192*/ 	.byte	0x08
	.zero		1


	//   ....[1]....
        /*0194*/ 	.word	0x00001740
        /*0198*/ 	.word	0x000000ff
        /*019c*/ 	.word	0x00009020
        /*01a0*/ 	.short	0x0100
        /*01a2*/ 	.byte	0x08
	.zero		1


	//   ....[2]....
        /*01a4*/ 	.word	0x000017f0
        /*01a8*/ 	.word	0x000000ff
        /*01ac*/ 	.word	0x00009008
        /*01b0*/ 	.short	0x0100
        /*01b2*/ 	.byte	0x08
	.zero		1


	//   ....[3]....
        /*01b4*/ 	.word	0x00001800
        /*01b8*/ 	.word	0x000000ff
        /*01bc*/ 	.word	0x00009028
        /*01c0*/ 	.short	0x0100
        /*01c2*/ 	.byte	0x08
	.zero		1


	//   ....[4]....
        /*01c4*/ 	.word	0x00001910
        /*01c8*/ 	.word	0x000000ff
        /*01cc*/ 	.word	0x00009010
        /*01d0*/ 	.short	0x0100
        /*01d2*/ 	.byte	0x08
	.zero		1


	//   ....[5]....
        /*01d4*/ 	.word	0x00001920
        /*01d8*/ 	.word	0x000000ff
        /*01dc*/ 	.word	0x00009030
        /*01e0*/ 	.short	0x0100
        /*01e2*/ 	.byte	0x08
	.zero		1


	//   ....[6]....
        /*01e4*/ 	.word	0x00001af0
        /*01e8*/ 	.word	0x000000ff
        /*01ec*/ 	.word	0x00009000
        /*01f0*/ 	.short	0x010a
        /*01f2*/ 	.byte	0x08
	.zero		1


	//   ....[7]....
        /*01f4*/ 	.word	0x00001cf0
        /*01f8*/ 	.word	0x000000ff
        /*01fc*/ 	.word	0x00009020
        /*0200*/ 	.short	0x010a
        /*0202*/ 	.byte	0x08
	.zero		1


	//   ....[8]....
        /*0204*/ 	.word	0x00001f20
        /*0208*/ 	.word	0x000000ff
        /*020c*/ 	.word	0x00009000
        /*0210*/ 	.short	0x010a
        /*0212*/ 	.byte	0x1c
	.zero		1


	//   ....[9]....
        /*0214*/ 	.word	0x00002110
        /*0218*/ 	.word	0x000000ff
        /*021c*/ 	.word	0x00009020
        /*0220*/ 	.short	0x010a
        /*0222*/ 	.byte	0x1c
	.zero		1


	//   ....[10]....
        /*0224*/ 	.word	0x000021e0
        /*0228*/ 	.word	0x000000ff
        /*022c*/ 	.word	0x00009000
        /*0230*/ 	.short	0x0108
        /*0232*/ 	.byte	0x08
	.zero		1


	//   ....[11]....
        /*0234*/ 	.word	0x000021f0
        /*0238*/ 	.word	0x000000ff
        /*023c*/ 	.word	0x00009020
        /*0240*/ 	.short	0x0108
        /*0242*/ 	.byte	0x08
	.zero		1


	//   ....[12]....
        /*0244*/ 	.word	0x00002240
        /*0248*/ 	.word	0x000000ff
        /*024c*/ 	.word	0x00009008
        /*0250*/ 	.short	0x0108
        /*0252*/ 	.byte	0x08
	.zero		1


	//   ....[13]....
        /*0254*/ 	.word	0x00002250
        /*0258*/ 	.word	0x000000ff
        /*025c*/ 	.word	0x00009028
        /*0260*/ 	.short	0x0108
        /*0262*/ 	.byte	0x08
	.zero		1


	//   ....[14]....
        /*0264*/ 	.word	0x000022a0
        /*0268*/ 	.word	0x000000ff
        /*026c*/ 	.word	0x00009010
        /*0270*/ 	.short	0x0108
        /*0272*/ 	.byte	0x08
	.zero		1


	//   ....[15]....
        /*0274*/ 	.word	0x000022b0
        /*0278*/ 	.word	0x000000ff
        /*027c*/ 	.word	0x00009030
        /*0280*/ 	.short	0x0108
        /*0282*/ 	.byte	0x08
	.zero		1


	//   ....[16]....
        /*0284*/ 	.word	0x00002860
        /*0288*/ 	.word	0x000000ff
        /*028c*/ 	.word	0x00009000
        /*0290*/ 	.short	0x010a
        /*0292*/ 	.byte	0x08
	.zero		1


	//   ....[17]....
        /*0294*/ 	.word	0x00002890
        /*0298*/ 	.word	0x000000ff
        /*029c*/ 	.word	0x00009020
        /*02a0*/ 	.short	0x010a
        /*02a2*/ 	.byte	0x08
	.zero		1


	//   ....[18]....
        /*02a4*/ 	.word	0x000028c0
        /*02a8*/ 	.word	0x000000ff
        /*02ac*/ 	.word	0x00009000
        /*02b0*/ 	.short	0x010a
        /*02b2*/ 	.byte	0x1c
	.zero		1


	//   ....[19]....
        /*02b4*/ 	.word	0x000028f0
        /*02b8*/ 	.word	0x000000ff
        /*02bc*/ 	.word	0x00009020
        /*02c0*/ 	.short	0x010a
        /*02c2*/ 	.byte	0x1c
	.zero		1


	//----- nvinfo : EIATTR_NUM_MBARRIERS
	.align		4
.L_48:
        /*02c4*/ 	.byte	0x03, 0x38
        /*02c6*/ 	.short	0x0006


	//----- nvinfo : EIATTR_EXIT_INSTR_OFFSETS
	.align		4
        /*02c8*/ 	.byte	0x04, 0x1c
        /*02ca*/ 	.short	(.L_50 - .L_49)


	//   ....[0]....
.L_49:
        /*02cc*/ 	.word	0x00002850


	//----- nvinfo : EIATTR_REQNTID
	.align		4
.L_50:
        /*02d0*/ 	.byte	0x04, 0x10
        /*02d2*/ 	.short	(.L_52 - .L_51)
.L_51:
        /*02d4*/ 	.word	0x00000100
        /*02d8*/ 	.word	0x00000001
        /*02dc*/ 	.word	0x00000001


	//----- nvinfo : EIATTR_CRS_STACK_SIZE
	.align		4
.L_52:
        /*02e0*/ 	.byte	0x04, 0x1e
        /*02e2*/ 	.short	(.L_54 - .L_53)
.L_53:
        /*02e4*/ 	.word	0x00000000


	//----- nvinfo : EIATTR_CBANK_PARAM_SIZE
	.align		4
.L_54:
        /*02e8*/ 	.byte	0x03, 0x19
        /*02ea*/ 	.short	0x0050


	//----- nvinfo : EIATTR_PARAM_CBANK
	.align		4
        /*02ec*/ 	.byte	0x04, 0x0a
        /*02ee*/ 	.short	(.L_56 - .L_55)
	.align		4
.L_55:
        /*02f0*/ 	.word	index@(.nv.constant0.gluon_tcgen05)
        /*02f4*/ 	.short	0x0380
        /*02f6*/ 	.short	0x0050


	//----- nvinfo : EIATTR_SW_WAR
	.align		4
.L_56:
        /*02f8*/ 	.byte	0x04, 0x36
        /*02fa*/ 	.short	(.L_58 - .L_57)
.L_57:
        /*02fc*/ 	.word	0x00000008
.L_58:


//--------------------- .nv.compat                --------------------------
	.section	.nv.compat,"",@"SHT_CUDA_COMPAT_INFO"
	.align	4
        /*0000*/ 	.byte	0x02, 0x02, 0x02, 0x00, 0x02, 0x05, 0x05, 0x00, 0x02, 0x03, 0x03, 0x00, 0x02, 0x06, 0x01, 0x00


//--------------------- .nv.callgraph             --------------------------
	.section	.nv.callgraph,"",@"SHT_CUDA_CALLGRAPH"
	.align	4
	.sectionentsize	8
	.align		4
        /*0000*/ 	.word	0x00000000
	.align		4
        /*0004*/ 	.word	0xffffffff
	.align		4
        /*0008*/ 	.word	0x00000000
	.align		4
        /*000c*/ 	.word	0xfffffffe
	.align		4
        /*0010*/ 	.word	0x00000000
	.align		4
        /*0014*/ 	.word	0xfffffffd
	.align		4
        /*0018*/ 	.word	0x00000000
	.align		4
        /*001c*/ 	.word	0xfffffffc


//--------------------- .text.gluon_tcgen05       --------------------------
	.section	.text.gluon_tcgen05,"ax",@progbits
	.align	128
        .global         gluon_tcgen05
        .type           gluon_tcgen05,@function
        .size           gluon_tcgen05,(.L_x_82 - gluon_tcgen05)
        .other          gluon_tcgen05,@"STO_CUDA_ENTRY STV_DEFAULT"
gluon_tcgen05:
.text.gluon_tcgen05:
[----:B------:R-:W1:Y:S01]  /*0000*/  LDC R1, c[0x0][0x37c] ;  /* 0x0000df00ff017b82 */ /* 0x000e620000000800 */
[----:B------:R-:W2:Y:S02]  /*0010*/  S2R R0, SR_TID.X ;  /* 0x0000000000007919 */ /* 0x000ea40000002100 */
[----:B--2---:R-:W-:-:S13]  /*0020*/  ISETP.GE.U32.AND P2, PT, R0, 0x20, PT ;  /* 0x000000200000780c */ /* 0x004fda0003f46070 */
[----:B------:R-:W-:Y:S05]  /*0030*/  @P2 BRA `(.L_x_0) ;  /* 0x0000000000b82947 */ /* 0x000fea0003800000 */
[----:B------:R-:W2:Y:S01]  /*0040*/  S2UR UR6, SR_CgaCtaId ;  /* 0x00000000000679c3 */ /* 0x000ea20000008800 */
[----:B------:R-:W-:Y:S01]  /*0050*/  NOP ;  /* 0x0000000000007918 */ /* 0x000fe20000000000 */
[----:B------:R-:W-:Y:S02]  /*0060*/  UMOV UR4, 0x40 ;  /* 0x0000004000047882 */ /* 0x000fe40000000000 */
[----:B--2---:R-:W-:-:S09]  /*0070*/  ULEA UR4, UR6, UR4, 0x18 ;  /* 0x0000000406047291 */ /* 0x004fd2000f8ec0ff */
[----:B------:R-:W2:Y:S01]  /*0080*/  LDS.U8 R2, [UR4] ;  /* 0x00000004ff027984 */ /* 0x000ea20008000000 */
[----:B------:R-:W-:Y:S02]  /*0090*/  UMOV UR4, 0x400 ;  /* 0x0000040000047882 */ /* 0x000fe40000000000 */
[----:B------:R-:W-:Y:S01]  /*00a0*/  ULEA UR4, UR6, UR4, 0x18 ;  /* 0x0000000406047291 */ /* 0x000fe2000f8ec0ff */
[----:B--2---:R-:W-:-:S13]  /*00b0*/  ISETP.NE.AND P0, PT, R2, RZ, PT ;  /* 0x000000ff0200720c */ /* 0x004fda0003f05270 */
[----:B------:R-:W-:Y:S05]  /*00c0*/  @P0 BRA `(.L_x_1) ;  /* 0x00000000007c0947 */ /* 0x000fea0003800000 */
[----:B------:R-:W-:-:S13]  /*00d0*/  ELECT P0, URZ, PT ;  /* 0x0000000000ff782f */ /* 0x000fda0003800000 */
[----:B------:R-:W-:Y:S05]  /*00e0*/  @!P0 BRA `(.L_x_2) ;  /* 0x0000000000848947 */ /* 0x000fea0003800000 */
[----:B------:R-:W-:Y:S01]  /*00f0*/  UMOV UR5, 0x2 ;  /* 0x0000000200057882 */ /* 0x000fe20000000000 */
[----:B------:R-:W-:Y:S02]  /*0100*/  IMAD.MOV.U32 R5, RZ, RZ, 0x1 ;  /* 0x00000001ff057424 */ /* 0x000fe400078e00ff */
[----:B------:R-:W-:Y:S02]  /*0110*/  IMAD.MOV.U32 R3, RZ, RZ, 0x3 ;  /* 0x00000003ff037424 */ /* 0x000fe400078e00ff */
[----:B------:R-:W-:Y:S04]  /*0120*/  DEPBAR.LE SB2, 0x36 ;  /* 0x0000ad800000791a */ /* 0x000fe80000000000 */
[----:B------:R-:W2:Y:S02]  /*0130*/  UTCATOMSWS.FIND_AND_SET.ALIGN UP0, UR5, UR5 ;  /* 0x00000005000575e3 */ /* 0x000ea40008000800 */
[----:B--2---:R-:W-:-:S04]  /*0140*/  PLOP3.LUT P0, PT, PT, PT, UP0, 0x80, 0x8 ;  /* 0x000000000008781c */ /* 0x004fc80003f0f008 */
[----:B------:R-:W-:-:S04]  /*0150*/  SEL R2, RZ, 0xffffffff, !P0 ;  /* 0xffffffffff027807 */ /* 0x000fc80004000000 */
[----:B------:R-:W-:Y:S01]  /*0160*/  ISETP.NE.AND P0, PT, R2, RZ, PT ;  /* 0x000000ff0200720c */ /* 0x000fe20003f05270 */
[----:B------:R-:W-:-:S12]  /*0170*/  IMAD.U32 R2, RZ, RZ, UR5 ;  /* 0x00000005ff027e24 */ /* 0x000fd8000f8e00ff */
[----:B------:R-:W-:Y:S05]  /*0180*/  @P0 BRA `(.L_x_3) ;  /* 0x0000000000240947 */ /* 0x000fea0003800000 */
.L_x_4:
[----:B------:R-:W-:Y:S05]  /*0190*/  NANOSLEEP 0x64 ;  /* 0x000000640000795d */ /* 0x000fea0003800000 */
[----:B------:R-:W-:-:S05]  /*01a0*/  UMOV UR5, 0x2 ;  /* 0x0000000200057882 */ /* 0x000fca0000000000 */
[----:B------:R-:W-:Y:S04]  /*01b0*/  DEPBAR.LE SB2, 0x36 ;  /* 0x0000ad800000791a */ /* 0x000fe80000000000 */
[----:B------:R-:W2:Y:S02]  /*01c0*/  UTCATOMSWS.FIND_AND_SET.ALIGN UP0, UR5, UR5 ;  /* 0x00000005000575e3 */ /* 0x000ea40008000800 */
[----:B--2---:R-:W-:-:S04]  /*01d0*/  PLOP3.LUT P0, PT, PT, PT, UP0, 0x80, 0x8 ;  /* 0x000000000008781c */ /* 0x004fc80003f0f008 */
[----:B------:R-:W-:-:S04]  /*01e0*/  SEL R2, RZ, 0xffffffff, !P0 ;  /* 0xffffffffff027807 */ /* 0x000fc80004000000 */
[----:B------:R-:W-:Y:S01]  /*01f0*/  ISETP.NE.AND P0, PT, R2, RZ, PT ;  /* 0x000000ff0200720c */ /* 0x000fe20003f05270 */
[----:B------:R-:W-:-:S12]  /*0200*/  IMAD.U32 R2, RZ, RZ, UR5 ;  /* 0x00000005ff027e24 */ /* 0x000fd8000f8e00ff */
[----:B------:R-:W-:Y:S05]  /*0210*/  @!P0 BRA `(.L_x_4) ;  /* 0xfffffffc00dc8947 */ /* 0x000fea000383ffff */
.L_x_3:
[C---:B------:R-:W-:Y:S01]  /*0220*/  VIADD R4, R2.reuse, 0x10 ;  /* 0x0000001002047836 */ /* 0x040fe20000000000 */
[----:B------:R-:W-:Y:S01]  /*0230*/  UMOV UR5, 0x50 ;  /* 0x0000005000057882 */ /* 0x000fe20000000000 */
[----:B------:R-:W-:Y:S01]  /*0240*/  SHF.L.U32 R3, R3, R2, RZ ;  /* 0x0000000203037219 */ /* 0x000fe200000006ff */
[----:B------:R-:W-:Y:S01]  /*0250*/  ULEA UR5, UR6, UR5, 0x18 ;  /* 0x0000000506057291 */ /* 0x000fe2000f8ec0ff */
[----:B------:R-:W-:Y:S01]  /*0260*/  IMAD.SHL.U32 R2, R2, 0x20, RZ ;  /* 0x0000002002027824 */ /* 0x000fe200078e00ff */
[----:B------:R-:W-:-:S04]  /*0270*/  SHF.L.U32 R4, R5, R4, RZ ;  /* 0x0000000405047219 */ /* 0x000fc800000006ff */
[----:B------:R-:W-:-:S05]  /*0280*/  LOP3.LUT R3, R4, R3, RZ, 0xfc, !PT ;  /* 0x0000000304037212 */ /* 0x000fca00078efcff */
[----:B------:R2:W-:Y:S04]  /*0290*/  ATOMS.OR RZ, [UR5], R3 ;  /* 0x00000003ffff798c */ /* 0x0005e8000b000005 */
[----:B------:R2:W-:Y:S01]  /*02a0*/  STS [UR4], R2 ;  /* 0x00000002ff007988 */ /* 0x0005e20008000804 */
[----:B------:R-:W-:Y:S05]  /*02b0*/  BRA `(.L_x_2) ;  /* 0x0000000000107947 */ /* 0x000fea0003800000 */
.L_x_1:
[----:B------:R-:W-:Y:S01]  /*02c0*/  IMAD.MOV.U32 R3, RZ, RZ, -0x1 ;  /* 0xffffffffff037424 */ /* 0x000fe200078e00ff */
[----:B------:R-:W-:-:S04]  /*02d0*/  MOV R2, 0x300 ;  /* 0x0000030000027802 */ /* 0x000fc80000000f00 */
[----:B------:R2:W-:Y:S03]  /*02e0*/  STS [UR4], R3 ;  /* 0x00000003ff007988 */ /* 0x0005e60008000804 */
[----:B-12---:R-:W-:Y:S05]  /*02f0*/  CALL.REL.NOINC `($__internal_1_$__cuda_sm10x_tcgen05_guardrail_trap_phase_invalid_during_alloc) ;  /* 0x0000002400947944 */ /* 0x006fea0003c00000 */
.L_x_2:
[----:B------:R-:W-:Y:S05]  /*0300*/  WARPSYNC.ALL ;  /* 0x0000000000007948 */ /* 0x000fea0003800000 */
[----:B------:R-:W-:Y:S01]  /*0310*/  NOP ;  /* 0x0000000000007918 */ /* 0x000fe20000000000 */
.L_x_0:
[----:B------:R-:W3:Y:S08]  /*0320*/  S2UR UR4, SR_CgaCtaId ;  /* 0x00000000000479c3 */ /* 0x000ef00000008800 */
[----:B------:R-:W-:Y:S01]  /*0330*/  BAR.SYNC.DEFER_BLOCKING 0x0 ;  /* 0x0000000000007b1d */ /* 0x000fe20000010000 */
[----:B------:R-:W-:-:S05]  /*0340*/  LOP3.LUT R36, R0, 0xff, RZ, 0xc0, !PT ;  /* 0x000000ff00247812 */ /* 0x000fca00078ec0ff */
[----:B------:R-:W-:Y:S02]  /*0350*/  UMOV UR8, 0x400 ;  /* 0x0000040000087882 */ /* 0x000fe40000000000 */
[----:B------:R-:W4:Y:S08]  /*0360*/  LDC R7, c[0x0][0x3a0] ;  /* 0x0000e800ff077b82 */ /* 0x000f300000000800 */
[----:B------:R-:W5:Y:S01]  /*0370*/  S2UR UR9, SR_CTAID.Y ;  /* 0x00000000000979c3 */ /* 0x000f620000002600 */
[----:B---3--:R-:W-:-:S09]  /*0380*/  ULEA UR8, UR4, UR8, 0x18 ;  /* 0x0000000804087291 */ /* 0x008fd2000f8ec0ff */
[----:B------:R-:W3:Y:S01]  /*0390*/  LDS R4, [UR8] ;  /* 0x00000008ff047984 */ /* 0x000ee20008000800 */
[----:B------:R-:W-:Y:S06]  /*03a0*/  BAR.SYNC.DEFER_BLOCKING 0x0 ;  /* 0x0000000000007b1d */ /* 0x000fec0000010000 */
[----:B------:R-:W-:Y:S05]  /*03b0*/  @P2 BRA `(.L_x_5) ;  /* 0x0000000000182947 */ /* 0x000fea0003800000 */
[----:B------:R-:W-:Y:S01]  /*03c0*/  ELECT P0, URZ, PT ;  /* 0x0000000000ff782f */ /* 0x000fe20003800000 */
[----:B--2---:R-:W-:Y:S01]  /*03d0*/  IMAD.MOV.U32 R2, RZ, RZ, 0x1 ;  /* 0x00000001ff027424 */ /* 0x004fe200078e00ff */
[----:B------:R-:W-:Y:S01]  /*03e0*/  UMOV UR5, 0x40 ;  /* 0x0000004000057882 */ /* 0x000fe20000000000 */
[----:B------:R-:W-:Y:S01]  /*03f0*/  UVIRTCOUNT.DEALLOC.SMPOOL 0x80 ;  /* 0x000000800000784c */ /* 0x000fe20000000000 */
[----:B------:R-:W-:-:S09]  /*0400*/  ULEA UR5, UR4, UR5, 0x18 ;  /* 0x0000000504057291 */ /* 0x000fd2000f8ec0ff */
[----:B------:R2:W-:Y:S03]  /*0410*/  @P0 STS.U8 [UR5], R2 ;  /* 0x00000002ff000988 */ /* 0x0005e60008000005 */
.L_x_5:
[----:B------:R-:W2:Y:S01]  /*0420*/  S2UR UR4, SR_CTAID.Z ;  /* 0x00000000000479c3 */ /* 0x000ea20000002700 */
[----:B------:R-:W5:Y:S01]  /*0430*/  LDCU UR5, c[0x0][0x370] ;  /* 0x00006e00ff0577ac */ /* 0x000f620008000800 */
[C---:B------:R-:W-:Y:S01]  /*0440*/  ISETP.GE.U32.AND P0, PT, R36.reuse, 0x20, PT ;  /* 0x000000202400780c */ /* 0x040fe20003f06070 */
[----:B----4-:R-:W-:Y:S01]  /*0450*/  VIADD R6, R7, 0xffffffff ;  /* 0xffffffff07067836 */ /* 0x010fe20000000000 */
[C---:B------:R-:W-:Y:S01]  /*0460*/  ISETP.NE.U32.AND P3, PT, R36.reuse, RZ, PT ;  /* 0x000000ff2400720c */ /* 0x040fe20003f65070 */
[----:B------:R-:W2:Y:S02]  /*0470*/  LDCU UR6, c[0x0][0x374] ;  /* 0x00006e80ff0677ac */ /* 0x000ea40008000800 */
[----:B--2---:R-:W-:Y:S01]  /*0480*/  LEA R3, R36, UR8, 0x2 ;  /* 0x0000000824037c11 */ /* 0x004fe2000f8e10ff */
[----:B------:R-:W-:Y:S01]  /*0490*/  BSSY.RECONVERGENT B0, `(.L_x_6) ;  /* 0x0000015000007945 */ /* 0x000fe20003800200 */
[----:B------:R-:W5:Y:S01]  /*04a0*/  S2UR UR7, SR_CTAID.X ;  /* 0x00000000000779c3 */ /* 0x000f620000002500 */
[----:B------:R-:W2:Y:S01]  /*04b0*/  LDCU.64 UR20, c[0x0][0x3c0] ;  /* 0x00007800ff1477ac */ /* 0x000ea20008000a00 */
[----:B---3--:R-:W-:-:S04]  /*04c0*/  R2UR UR23, R4 ;  /* 0x00000000041772ca */ /* 0x008fc800000e0000 */
[----:B------:R3:W-:Y:S02]  /*04d0*/  @!P0 STS [R3], RZ ;  /* 0x000000ff03008388 */ /* 0x0007e40000000800 */
[----:B------:R-:W4:Y:S01]  /*04e0*/  LDC R2, c[0x0][0x398] ;  /* 0x0000e600ff027b82 */ /* 0x000f220000000800 */
[----:B------:R-:W-:Y:S01]  /*04f0*/  NOP ;  /* 0x0000000000007918 */ /* 0x000fe20000000000 */
[----:B------:R3:W-:Y:S01]  /*0500*/  @!P3 STS [UR8+0x20], R6 ;  /* 0x00002006ff00b988 */ /* 0x0007e20008000808 */
[----:B-----5:R-:W-:-:S04]  /*0510*/  UIMAD UR4, UR4, UR6, UR9 ;  /* 0x00000006040472a4 */ /* 0x020fc8000f8e0209 */
[----:B------:R-:W-:-:S04]  /*0520*/  UIMAD UR4, UR4, UR5, UR7 ;  /* 0x00000005040472a4 */ /* 0x000fc8000f8e0207 */
[----:B------:R-:W-:-:S04]  /*0530*/  UIMAD UR4, UR4, 0x180, URZ ;  /* 0x00000180040478a4 */ /* 0x000fc8000f8e02ff */
[----:B--2---:R-:W-:Y:S01]  /*0540*/  UIADD3 UR24, UP0, UPT, UR4, UR20, URZ ;  /* 0x0000001404187290 */ /* 0x004fe2000ff1e0ff */
[----:B----4-:R-:W-:-:S03]  /*0550*/  VIADD R2, R2, 0xffffffff ;  /* 0xffffffff02027836 */ /* 0x010fc60000000000 */
[----:B------:R-:W-:Y:S01]  /*0560*/  ULEA.HI.X.SX32 UR25, UR4, UR21, 0x1, UP0 ;  /* 0x0000001504197291 */ /* 0x000fe200080f0eff */
[----:B---3--:R-:W-:Y:S11]  /*0570*/  @P3 BRA `(.L_x_7) ;  /* 0x0000000000183947 */ /* 0x008ff60003800000 */
[----:B------:R-:W2:Y:S01]  /*0580*/  LDS R4, [UR8+0x8] ;  /* 0x00000808ff047984 */ /* 0x000ea20008000800 */
[----:B------:R-:W3:Y:S01]  /*0590*/  LDC.64 R8, c[0x0][0x380] ;  /* 0x0000e000ff087b82 */ /* 0x000ee20000000a00 */
[----:B------:R-:W-:Y:S02]  /*05a0*/  IMAD.MOV.U32 R5, RZ, RZ, 0x70 ;  /* 0x00000070ff057424 */ /* 0x000fe400078e00ff */
[----:B---3--:R3:W-:Y:S03]  /*05b0*/  STS.64 [UR8], R8 ;  /* 0x00000008ff007988 */ /* 0x0087e60008000a08 */
[----:B--2---:R-:W-:-:S05]  /*05c0*/  LOP3.LUT R4, R4, 0x10, R5, 0xd8, !PT ;  /* 0x0000001004047812 */ /* 0x004fca00078ed805 */
[----:B------:R3:W-:Y:S02]  /*05d0*/  STS [UR8+0x8], R4 ;  /* 0x00000804ff007988 */ /* 0x0007e40008000808 */
.L_x_7:
[----:B------:R-:W-:Y:S05]  /*05e0*/  BSYNC.RECONVERGENT B0 ;  /* 0x0000000000007941 */ /* 0x000fea0003800200 */
.L_x_6:
[----:B------:R-:W-:Y:S04]  /*05f0*/  BSSY.RECONVERGENT B0, `(.L_x_8) ;  /* 0x000000a000007945 */ /* 0x000fe80003800200 */
[----:B------:R-:W-:Y:S05]  /*0600*/  @P3 BRA `(.L_x_9) ;  /* 0x0000000000203947 */ /* 0x000fea0003800000 */
[----:B---3--:R-:W2:Y:S01]  /*0610*/  LDS R4, [UR8+0x34] ;  /* 0x00003408ff047984 */ /* 0x008ea20008000800 */
[----:B------:R-:W-:Y:S02]  /*0620*/  IMAD.MOV.U32 R5, RZ, RZ, 0x3f000000 ;  /* 0x3f000000ff057424 */ /* 0x000fe400078e00ff */
[----:B------:R-:W-:Y:S01]  /*0630*/  @!P3 IMAD.MOV.U32 R8, RZ, RZ, 0x7f ;  /* 0x0000007fff08b424 */ /* 0x000fe200078e00ff */
[----:B------:R-:W3:Y:S02]  /*0640*/  @!P3 LDS R9, [UR8+0x38] ;  /* 0x00003808ff09b984 */ /* 0x000ee40008000800 */
[----:B--2---:R-:W-:Y:S02]  /*0650*/  LOP3.LUT R4, R4, 0xff000000, R5, 0xb8, !PT ;  /* 0xff00000004047812 */ /* 0x004fe400078eb805 */
[----:B---3--:R-:W-:-:S03]  /*0660*/  @!P3 LOP3.LUT R5, R9, 0xff, R8, 0xb8, !PT ;  /* 0x000000ff0905b812 */ /* 0x008fc600078eb808 */
[----:B------:R2:W-:Y:S04]  /*0670*/  STS [UR8+0x34], R4 ;  /* 0x00003404ff007988 */ /* 0x0005e80008000808 */
[----:B------:R2:W-:Y:S02]  /*0680*/  @!P3 STS [UR8+0x38], R5 ;  /* 0x00003805ff00b988 */ /* 0x0005e40008000808 */
.L_x_9:
[----:B------:R-:W-:Y:S05]  /*0690*/  BSYNC.RECONVERGENT B0 ;  /* 0x0000000000007941 */ /* 0x000fea0003800200 */
.L_x_8:
[----:B------:R-:W-:Y:S04]  /*06a0*/  BSSY.RECONVERGENT B0, `(.L_x_10) ;  /* 0x000000a000007945 */ /* 0x000fe80003800200 */
[----:B------:R-:W-:Y:S05]  /*06b0*/  @P3 BRA `(.L_x_11) ;  /* 0x0000000000203947 */ /* 0x000fea0003800000 */
[----:B--23--:R-:W2:Y:S01]  /*06c0*/  LDS R4, [UR8+0x1c] ;  /* 0x00001c08ff047984 */ /* 0x00cea20008000800 */
[----:B------:R-:W3:Y:S03]  /*06d0*/  LDC.64 R10, c[0x0][0x3a8] ;  /* 0x0000ea00ff0a7b82 */ /* 0x000ee60000000a00 */
[----:B------:R4:W-:Y:S01]  /*06e0*/  STS [UR8+0x24], R2 ;  /* 0x00002402ff007988 */ /* 0x0009e20008000808 */
[--C-:B---3--:R-:W-:Y:S02]  /*06f0*/  SHF.R.U32.HI R9, RZ, 0x4, R11.reuse ;  /* 0x00000004ff097819 */ /* 0x108fe4000001160b */
[----:B------:R-:W-:-:S05]  /*0700*/  SHF.R.U64 R5, R10, 0x4, R11 ;  /* 0x000000040a057819 */ /* 0x000fca000000120b */
[----:B------:R4:W-:Y:S01]  /*0710*/  STS [UR8+0xc], R5 ;  /* 0x00000c05ff007988 */ /* 0x0009e20008000808 */
[----:B--2---:R-:W-:-:S05]  /*0720*/  LOP3.LUT R4, R4, 0xf, R9, 0xb8, !PT ;  /* 0x0000000f04047812 */ /* 0x004fca00078eb809 */
[----:B------:R4:W-:Y:S02]  /*0730*/  STS [UR8+0x1c], R4 ;  /* 0x00001c04ff007988 */ /* 0x0009e40008000808 */
.L_x_11:
[----:B------:R-:W-:Y:S05]  /*0740*/  BSYNC.RECONVERGENT B0 ;  /* 0x0000000000007941 */ /* 0x000fea0003800200 */
.L_x_10:
[----:B------:R-:W-:Y:S04]  /*0750*/  BSSY.RECONVERGENT B1, `(.L_x_12) ;  /* 0x000001d000017945 */ /* 0x000fe80003800200 */
[----:B------:R-:W-:Y:S04]  /*0760*/  BSSY.RELIABLE B0, `(.L_x_13) ;  /* 0x0000018000007945 */ /* 0x000fe80003800100 */
[----:B------:R-:W-:Y:S05]  /*0770*/  @P3 BRA `(.L_x_14) ;  /* 0x00000000001c3947 */ /* 0x000fea0003800000 */
[----:B--234-:R-:W2:Y:S02]  /*0780*/  LDS R4, [UR8+0x34] ;  /* 0x00003408ff047984 */ /* 0x01cea40008000800 */
[----:B--2---:R-:W-:-:S05]  /*0790*/  LOP3.LUT R4, R4, 0x7, RZ, 0xb8, !PT ;  /* 0x0000000704047812 */ /* 0x004fca00078eb8ff */
[----:B------:R2:W-:Y:S01]  /*07a0*/  STS [UR8+0x34], R4 ;  /* 0x00003404ff007988 */ /* 0x0005e20008000808 */
[----:B------:R-:W-:Y:S05]  /*07b0*/  @P3 BRA `(.L_x_15) ;  /* 0x00000000001c3947 */ /* 0x000fea0003800000 */
[----:B--2---:R-:W2:Y:S02]  /*07c0*/  LDS R4, [UR8+0x34] ;  /* 0x00003408ff047984 */ /* 0x004ea40008000800 */
[----:B--2---:R-:W-:-:S05]  /*07d0*/  LOP3.LUT R4, R4, 0x38, RZ, 0xb8, !PT ;  /* 0x0000003804047812 */ /* 0x004fca00078eb8ff */
[----:B------:R5:W-:Y:S02]  /*07e0*/  STS [UR8+0x34], R4 ;  /* 0x00003404ff007988 */ /* 0x000be40008000808 */
.L_x_14:
[----:B------:R-:W-:Y:S05]  /*07f0*/  @P3 BRA `(.L_x_16) ;  /* 0x00000000001c3947 */ /* 0x000fea0003800000 */
[----:B--2345:R-:W2:Y:S02]  /*0800*/  LDS R4, [UR8+0x8] ;  /* 0x00000808ff047984 */ /* 0x03cea40008000800 */
[----:B--2---:R-:W-:-:S05]  /*0810*/  LOP3.LUT R4, R4, 0x780, RZ, 0xb8, !PT ;  /* 0x0000078004047812 */ /* 0x004fca00078eb8ff */
[----:B------:R3:W-:Y:S02]  /*0820*/  STS [UR8+0x8], R4 ;  /* 0x00000804ff007988 */ /* 0x0007e40008000808 */
.L_x_15:
[----:B------:R-:W-:Y:S05]  /*0830*/  @P3 BRA `(.L_x_17) ;  /* 0x0000000000283947 */ /* 0x000fea0003800000 */
[----:B--23--:R-:W2:Y:S02]  /*0840*/  LDS R4, [UR8+0x8] ;  /* 0x00000808ff047984 */ /* 0x00cea40008000800 */
[----:B--2---:R-:W-:-:S05]  /*0850*/  LOP3.LUT R4, R4, 0x1800, RZ, 0xb8, !PT ;  /* 0x0000180004047812 */ /* 0x004fca00078eb8ff */
[----:B------:R2:W-:Y:S02]  /*0860*/  STS [UR8+0x8], R4 ;  /* 0x00000804ff007988 */ /* 0x0005e40008000808 */
.L_x_16:
[----:B------:R-:W-:Y:S05]  /*0870*/  @P3 BREAK.RELIABLE B0 ;  /* 0x0000000000003942 */ /* 0x000fea0003800100 */
[----:B------:R-:W-:Y:S05]  /*0880*/  @P3 BRA `(.L_x_18) ;  /* 0x0000000000243947 */ /* 0x000fea0003800000 */
[----:B--2-4-:R-:W2:Y:S01]  /*0890*/  LDS R5, [UR8+0x8] ;  /* 0x00000808ff057984 */ /* 0x014ea20008000800 */
[----:B---3-5:R-:W-:-:S05]  /*08a0*/  IMAD.MOV.U32 R4, RZ, RZ, 0x6000 ;  /* 0x00006000ff047424 */ /* 0x028fca00078e00ff */
[----:B--2---:R-:W-:-:S04]  /*08b0*/  LOP3.LUT R4, R5, 0x4000, R4, 0xd8, !PT ;  /* 0x0000400005047812 */ /* 0x004fc800078ed804 */
[----:B------:R-:W-:-:S05]  /*08c0*/  LOP3.LUT R4, R4, 0x400000, RZ, 0xb8, !PT ;  /* 0x0040000004047812 */ /* 0x000fca00078eb8ff */
[----:B------:R4:W-:Y:S02]  /*08d0*/  STS [UR8+0x8], R4 ;  /* 0x00000804ff007988 */ /* 0x0009e40008000808 */
.L_x_17:
[----:B------:R-:W-:Y:S05]  /*08e0*/  BSYNC.RELIABLE B0 ;  /* 0x0000000000007941 */ /* 0x000fea0003800100 */
.L_x_13:
[----:B--234-:R-:W2:Y:S02]  /*08f0*/  @!P3 LDS R4, [UR8+0x8] ;  /* 0x00000808ff04b984 */ /* 0x01cea40008000800 */
[----:B--2---:R-:W-:-:S05]  /*0900*/  @!P3 LOP3.LUT R4, R4, 0x8000, RZ, 0xb8, !PT ;  /* 0x000080000404b812 */ /* 0x004fca00078eb8ff */
[----:B------:R2:W-:Y:S02]  /*0910*/  @!P3 STS [UR8+0x8], R4 ;  /* 0x00000804ff00b988 */ /* 0x0005e40008000808 */
.L_x_18:
[----:B------:R-:W-:Y:S05]  /*0920*/  BSYNC.RECONVERGENT B1 ;  /* 0x0000000000017941 */ /* 0x000fea0003800200 */
.L_x_12:
[----:B------:R-:W-:Y:S05]  /*0930*/  WARPSYNC.ALL ;  /* 0x0000000000007948 */ /* 0x000fea0003800000 */
[----:B------:R-:W-:Y:S01]  /*0940*/  NOP ;  /* 0x0000000000007918 */ /* 0x000fe20000000000 */
[----:B------:R-:W-:Y:S05]  /*0950*/  @P0 BRA `(.L_x_19) ;  /* 0x0000000000300947 */ /* 0x000fea0003800000 */
[----:B--2345:R-:W2:Y:S01]  /*0960*/  S2R R4, SR_LANEID ;  /* 0x0000000000047919 */ /* 0x03cea20000000000 */
[----:B------:R-:W-:Y:S05]  /*0970*/  WARPSYNC.ALL ;  /* 0x0000000000007948 */ /* 0x000fea0003800000 */
[----:B------:R-:W-:Y:S01]  /*0980*/  NOP ;  /* 0x0000000000007918 */ /* 0x000fe20000000000 */
[----:B--2---:R-:W-:-:S05]  /*0990*/  IMAD.SHL.U32 R8, R4, 0x4, RZ ;  /* 0x0000000404087824 */ /* 0x004fca00078e00ff */
[----:B------:R-:W2:Y:S01]  /*09a0*/  LDS R9, [R8+UR8] ;  /* 0x0000000808097984 */ /* 0x000ea20008000800 */
[----:B------:R-:W-:-:S05]  /*09b0*/  IADD3 R4, P1, PT, R8, UR24, RZ ;  /* 0x0000001808047c10 */ /* 0x000fca000ff3e0ff */
[----:B------:R-:W-:-:S05]  /*09c0*/  IMAD.X R5, RZ, RZ, UR25, P1 ;  /* 0x00000019ff057e24 */ /* 0x000fca00088e06ff */
[----:B--2---:R2:W3:Y:S01]  /*09d0*/  ATOMG.E.EXCH.STRONG.GPU PT, RZ, [R4], R9 ;  /* 0x0000000904ff73a8 */ /* 0x0044e200041ee100 */
[----:B------:R-:W-:-:S04]  /*09e0*/  DEPBAR {5,4,3,2,1,0} ;  /* 0x0000003f0000791a */ /* 0x000fc80000000000 */
[----:B------:R-:W4:Y:S02]  /*09f0*/  CCTL.E.C.LDCU.IV.DEEP [UR24] ;  /* 0x0000000018007540 */ /* 0x000f240009c08000 */
[----:B----4-:R2:W-:Y:S01]  /*0a00*/  UTMACCTL.IV [UR24] ;  /* 0x00000000180079b9 */ /* 0x0105e20008000000 */
[----:B------:R-:W-:Y:S01]  /*0a10*/  NOP ;  /* 0x0000000000007918 */ /* 0x000fe20000000000 */
.L_x_19:
[----:B------:R-:W-:Y:S05]  /*0a20*/  @P0 BRA `(.L_x_20) ;  /* 0x00000000000c0947 */ /* 0x000fea0003800000 */
[----:B------:R0:W-:Y:S01]  /*0a30*/  UTMACMDFLUSH ;  /* 0x00000000000079b7 */ /* 0x0001e20000000000 */
[----:B------:R-:W-:Y:S05]  /*0a40*/  @P0 BRA `(.L_x_20) ;  /* 0x0000000000040947 */ /* 0x000fea0003800000 */
[----:B------:R-:W-:-:S04]  /*0a50*/  DEPBAR.LE SB0, 0x0 ;  /* 0x000080000000791a */ /* 0x000fc80000000000 */
.L_x_20:
[----:B------:R-:W-:Y:S05]  /*0a60*/  WARPSYNC.ALL ;  /* 0x0000000000007948 */ /* 0x000fea0003800000 */
[----:B------:R-:W-:Y:S01]  /*0a70*/  NOP ;  /* 0x0000000000007918 */ /* 0x000fe20000000000 */
[----:B---3--:R-:W-:Y:S06]  /*0a80*/  BAR.SYNC.DEFER_BLOCKING 0x0 ;  /* 0x0000000000007b1d */ /* 0x008fec0000010000 */
[----:B------:R-:W-:Y:S02]  /*0a90*/  BSSY.RECONVERGENT B1, `(.L_x_21) ;  /* 0x000000b000017945 */ /* 0x000fe40003800200 */
[----:B------:R-:W-:Y:S06]  /*0aa0*/  BAR.SYNC.DEFER_BLOCKING 0x0 ;  /* 0x0000000000007b1d */ /* 0x000fec0000010000 */
[----:B------:R3:W-:Y:S01]  /*0ab0*/  @!P0 STS [R3], RZ ;  /* 0x000000ff03008388 */ /* 0x0007e20000000800 */
[----:B------:R-:W-:Y:S01]  /*0ac0*/  NOP ;  /* 0x0000000000007918 */ /* 0x000fe20000000000 */
[----:B------:R-:W-:Y:S05]  /*0ad0*/  @P3 BRA `(.L_x_22) ;  /* 0x0000000000183947 */ /* 0x000fea0003800000 */
[----:B--2-45:R-:W2:Y:S01]  /*0ae0*/  LDS R4, [UR8+0x8] ;  /* 0x00000808ff047984 */ /* 0x034ea20008000800 */
[----:B------:R-:W4:Y:S01]  /*0af0*/  LDC.64 R8, c[0x0][0x388] ;  /* 0x0000e200ff087b82 */ /* 0x000f220000000a00 */
[----:B------:R-:W-:Y:S02]  /*0b00*/  IMAD.MOV.U32 R5, RZ, RZ, 0x70 ;  /* 0x00000070ff057424 */ /* 0x000fe400078e00ff */
[----:B----4-:R4:W-:Y:S03]  /*0b10*/  STS.64 [UR8], R8 ;  /* 0x00000008ff007988 */ /* 0x0109e60008000a08 */
[----:B--2---:R-:W-:-:S05]  /*0b20*/  LOP3.LUT R4, R4, 0x10, R5, 0xd8, !PT ;  /* 0x0000001004047812 */ /* 0x004fca00078ed805 */
[----:B------:R4:W-:Y:S02]  /*0b30*/  STS [UR8+0x8], R4 ;  /* 0x00000804ff007988 */ /* 0x0009e40008000808 */
.L_x_22:
[----:B--2---:R-:W-:Y:S05]  /*0b40*/  BSYNC.RECONVERGENT B1 ;  /* 0x0000000000017941 */ /* 0x004fea0003800200 */
.L_x_21:
[----:B------:R-:W-:Y:S04]  /*0b50*/  BSSY.RECONVERGENT B2, `(.L_x_23) ;  /* 0x000000f000027945 */ /* 0x000fe80003800200 */
[----:B------:R-:W-:Y:S04]  /*0b60*/  BSSY.RELIABLE B1, `(.L_x_24) ;  /* 0x000000c000017945 */ /* 0x000fe80003800100 */
[----:B------:R-:W-:Y:S05]  /*0b70*/  @P3 BRA `(.L_x_25) ;  /* 0x0000000000283947 */ /* 0x000fea0003800000 */
[----:B----45:R-:W2:Y:S01]  /*0b80*/  LDS R4, [UR8+0x34] ;  /* 0x00003408ff047984 */ /* 0x030ea20008000800 */
[----:B------:R-:W-:Y:S01]  /*0b90*/  IMAD.MOV.U32 R5, RZ, RZ, 0x3f000000 ;  /* 0x3f000000ff057424 */ /* 0x000fe200078e00ff */
[----:B------:R-:W-:Y:S05]  /*0ba0*/  @P3 BREAK.RELIABLE B1 ;  /* 0x0000000000013942 */ /* 0x000fea0003800100 */
[----:B--2---:R-:W-:-:S05]  /*0bb0*/  LOP3.LUT R4, R4, 0xff000000, R5, 0xb8, !PT ;  /* 0xff00000004047812 */ /* 0x004fca00078eb805 */
[----:B------:R2:W-:Y:S01]  /*0bc0*/  STS [UR8+0x34], R4 ;  /* 0x00003404ff007988 */ /* 0x0005e20008000808 */
[----:B------:R-:W-:Y:S05]  /*0bd0*/  @P3 BRA `(.L_x_26) ;  /* 0x0000000000183947 */ /* 0x000fea0003800000 */
[----:B------:R-:W4:Y:S01]  /*0be0*/  LDS R5, [UR8+0x38] ;  /* 0x00003808ff057984 */ /* 0x000f220008000800 */
[----:B--2---:R-:W-:-:S05]  /*0bf0*/  IMAD.MOV.U32 R4, RZ, RZ, 0x3f ;  /* 0x0000003fff047424 */ /* 0x004fca00078e00ff */
[----:B----4-:R-:W-:-:S05]  /*0c00*/  LOP3.LUT R4, R5, 0xff, R4, 0xb8, !PT ;  /* 0x000000ff05047812 */ /* 0x010fca00078eb804 */
[----:B------:R2:W-:Y:S02]  /*0c10*/  STS [UR8+0x38], R4 ;  /* 0x00003804ff007988 */ /* 0x0005e40008000808 */
.L_x_25:
[----:B------:R-:W-:Y:S05]  /*0c20*/  BSYNC.RELIABLE B1 ;  /* 0x0000000000017941 */ /* 0x000fea0003800100 */
.L_x_24:
[----:B------:R2:W-:Y:S02]  /*0c30*/  @!P3 STS [UR8+0x20], R6 ;  /* 0x00002006ff00b988 */ /* 0x0005e40008000808 */
.L_x_26:
[----:B------:R-:W-:Y:S05]  /*0c40*/  BSYNC.RECONVERGENT B2 ;  /* 0x0000000000027941 */ /* 0x000fea0003800200 */
.L_x_23:
[----:B------:R-:W-:Y:S05]  /*0c50*/  WARPSYNC.ALL ;  /* 0x0000000000007948 */ /* 0x000fea0003800000 */
[----:B------:R-:W-:Y:S01]  /*0c60*/  NOP ;  /* 0x0000000000007918 */ /* 0x000fe20000000000 */
[----:B--2---:R-:W2:Y:S01]  /*0c70*/  LDC R6, c[0x0][0x39c] ;  /* 0x0000e700ff067b82 */ /* 0x004ea20000000800 */
[----:B------:R-:W-:Y:S01]  /*0c80*/  BSSY.RECONVERGENT B2, `(.L_x_27) ;  /* 0x000000b000027945 */ /* 0x000fe20003800200 */
[----:B--2---:R-:W-:-:S03]  /*0c90*/  VIADD R6, R6, 0xffffffff ;  /* 0xffffffff06067836 */ /* 0x004fc60000000000 */
[----:B------:R-:W-:Y:S05]  /*0ca0*/  @P3 BRA `(.L_x_28) ;  /* 0x0000000000203947 */ /* 0x000fea0003800000 */
[----:B----45:R-:W2:Y:S01]  /*0cb0*/  LDS R4, [UR8+0x1c] ;  /* 0x00001c08ff047984 */ /* 0x030ea20008000800 */
[----:B------:R-:W4:Y:S03]  /*0cc0*/  LDC.64 R10, c[0x0][0x3b0] ;  /* 0x0000ec00ff0a7b82 */ /* 0x000f260000000a00 */
[----:B------:R5:W-:Y:S01]  /*0cd0*/  STS [UR8+0x24], R6 ;  /* 0x00002406ff007988 */ /* 0x000be20008000808 */
[--C-:B----4-:R-:W-:Y:S02]  /*0ce0*/  SHF.R.U32.HI R9, RZ, 0x4, R11.reuse ;  /* 0x00000004ff097819 */ /* 0x110fe4000001160b */
[----:B------:R-:W-:-:S05]  /*0cf0*/  SHF.R.U64 R5, R10, 0x4, R11 ;  /* 0x000000040a057819 */ /* 0x000fca000000120b */
[----:B------:R5:W-:Y:S01]  /*0d00*/  STS [UR8+0xc], R5 ;  /* 0x00000c05ff007988 */ /* 0x000be20008000808 */
[----:B--2---:R-:W-:-:S05]  /*0d10*/  LOP3.LUT R4, R4, 0xf, R9, 0xb8, !PT ;  /* 0x0000000f04047812 */ /* 0x004fca00078eb809 */
[----:B------:R5:W-:Y:S02]  /*0d20*/  STS [UR8+0x1c], R4 ;  /* 0x00001c04ff007988 */ /* 0x000be40008000808 */
.L_x_28:
[----:B------:R-:W-:Y:S05]  /*0d30*/  BSYNC.RECONVERGENT B2 ;  /* 0x0000000000027941 */ /* 0x000fea0003800200 */
.L_x_27:
[----:B------:R-:W-:Y:S04]  /*0d40*/  BSSY.RECONVERGENT B3, `(.L_x_29) ;  /* 0x000001d000037945 */ /* 0x000fe80003800200 */
[----:B------:R-:W-:Y:S04]  /*0d50*/  BSSY.RELIABLE B2, `(.L_x_30) ;  /* 0x0000018000027945 */ /* 0x000fe80003800100 */
[----:B------:R-:W-:Y:S05]  /*0d60*/  @P3 BRA `(.L_x_31) ;  /* 0x00000000001c3947 */ /* 0x000fea0003800000 */
[----:B----45:R-:W2:Y:S02]  /*0d70*/  LDS R4, [UR8+0x34] ;  /* 0x00003408ff047984 */ /* 0x030ea40008000800 */
[----:B--2---:R-:W-:-:S05]  /*0d80*/  LOP3.LUT R4, R4, 0x7, RZ, 0xb8, !PT ;  /* 0x0000000704047812 */ /* 0x004fca00078eb8ff */
[----:B------:R2:W-:Y:S01]  /*0d90*/  STS [UR8+0x34], R4 ;  /* 0x00003404ff007988 */ /* 0x0005e20008000808 */
[----:B------:R-:W-:Y:S05]  /*0da0*/  @P3 BRA `(.L_x_32) ;  /* 0x00000000001c3947 */ /* 0x000fea0003800000 */
[----:B--2---:R-:W2:Y:S02]  /*0db0*/  LDS R4, [UR8+0x34] ;  /* 0x00003408ff047984 */ /* 0x004ea40008000800 */
[----:B--2---:R-:W-:-:S05]  /*0dc0*/  LOP3.LUT R4, R4, 0x38, RZ, 0xb8, !PT ;  /* 0x0000003804047812 */ /* 0x004fca00078eb8ff */
[----:B------:R2:W-:Y:S02]  /*0dd0*/  STS [UR8+0x34], R4 ;  /* 0x00003404ff007988 */ /* 0x0005e40008000808 */
.L_x_31:
[----:B------:R-:W-:Y:S05]  /*0de0*/  @P3 BRA `(.L_x_33) ;  /* 0x00000000001c3947 */ /* 0x000fea0003800000 */
[----:B--2-45:R-:W2:Y:S02]  /*0df0*/  LDS R4, [UR8+0x8] ;  /* 0x00000808ff047984 */ /* 0x034ea40008000800 */
[----:B--2---:R-:W-:-:S05]  /*0e00*/  LOP3.LUT R4, R4, 0x780, RZ, 0xb8, !PT ;  /* 0x0000078004047812 */ /* 0x004fca00078eb8ff */
[----:B------:R4:W-:Y:S02]  /*0e10*/  STS [UR8+0x8], R4 ;  /* 0x00000804ff007988 */ /* 0x0009e40008000808 */
.L_x_32:
[----:B------:R-:W-:Y:S05]  /*0e20*/  @P3 BRA `(.L_x_34) ;  /* 0x0000000000283947 */ /* 0x000fea0003800000 */
[----:B--2-4-:R-:W2:Y:S02]  /*0e30*/  LDS R4, [UR8+0x8] ;  /* 0x00000808ff047984 */ /* 0x014ea40008000800 */
[----:B--2---:R-:W-:-:S05]  /*0e40*/  LOP3.LUT R4, R4, 0x1800, RZ, 0xb8, !PT ;  /* 0x0000180004047812 */ /* 0x004fca00078eb8ff */
[----:B------:R2:W-:Y:S02]  /*0e50*/  STS [UR8+0x8], R4 ;  /* 0x00000804ff007988 */ /* 0x0005e40008000808 */
.L_x_33:
[----:B------:R-:W-:Y:S05]  /*0e60*/  @P3 BREAK.RELIABLE B2 ;  /* 0x0000000000023942 */ /* 0x000fea0003800100 */
[----:B------:R-:W-:Y:S05]  /*0e70*/  @P3 BRA `(.L_x_35) ;  /* 0x0000000000243947 */ /* 0x000fea0003800000 */
[----:B--2-45:R-:W2:Y:S01]  /*0e80*/  LDS R4, [UR8+0x8] ;  /* 0x00000808ff047984 */ /* 0x034ea20008000800 */
[----:B------:R-:W-:-:S05]  /*0e90*/  IMAD.MOV.U32 R5, RZ, RZ, 0x6000 ;  /* 0x00006000ff057424 */ /* 0x000fca00078e00ff */
[----:B--2---:R-:W-:-:S04]  /*0ea0*/  LOP3.LUT R4, R4, 0x4000, R5, 0xd8, !PT ;  /* 0x0000400004047812 */ /* 0x004fc800078ed805 */
[----:B------:R-:W-:-:S05]  /*0eb0*/  LOP3.LUT R4, R4, 0x400000, RZ, 0xb8, !PT ;  /* 0x0040000004047812 */ /* 0x000fca00078eb8ff */
[----:B------:R5:W-:Y:S02]  /*0ec0*/  STS [UR8+0x8], R4 ;  /* 0x00000804ff007988 */ /* 0x000be40008000808 */
.L_x_34:
[----:B------:R-:W-:Y:S05]  /*0ed0*/  BSYNC.RELIABLE B2 ;  /* 0x0000000000027941 */ /* 0x000fea0003800100 */
.L_x_30:
[----:B--2-45:R-:W2:Y:S02]  /*0ee0*/  @!P3 LDS R4, [UR8+0x8] ;  /* 0x00000808ff04b984 */ /* 0x034ea40008000800 */
[----:B--2---:R-:W-:-:S05]  /*0ef0*/  @!P3 LOP3.LUT R4, R4, 0x8000, RZ, 0xb8, !PT ;  /* 0x000080000404b812 */ /* 0x004fca00078eb8ff */
[----:B------:R2:W-:Y:S02]  /*0f00*/  @!P3 STS [UR8+0x8], R4 ;  /* 0x00000804ff00b988 */ /* 0x0005e40008000808 */
.L_x_35:
[----:B------:R-:W-:Y:S05]  /*0f10*/  BSYNC.RECONVERGENT B3 ;  /* 0x0000000000037941 */ /* 0x000fea0003800200 */
.L_x_29:
[----:B------:R-:W-:Y:S05]  /*0f20*/  WARPSYNC.ALL ;  /* 0x0000000000007948 */ /* 0x000fea0003800000 */
[----:B------:R-:W-:Y:S01]  /*0f30*/  NOP ;  /* 0x0000000000007918 */ /* 0x000fe20000000000 */
[----:B------:R-:W-:-:S04]  /*0f40*/  UIADD3 UR5, UPT, UPT, UR4, 0x80, URZ ;  /* 0x0000008004057890 */ /* 0x000fc8000fffe0ff */
[----:B------:R-:W-:-:S04]  /*0f50*/  UIADD3 UR26, UP0, UPT, UR5, UR20, URZ ;  /* 0x00000014051a7290 */ /* 0x000fc8000ff1e0ff */
[----:B------:R-:W-:Y:S01]  /*0f60*/  ULEA.HI.X.SX32 UR27, UR5, UR21, 0x1, UP0 ;  /* 0x00000015051b7291 */ /* 0x000fe200080f0eff */
[----:B------:R-:W-:Y:S11]  /*0f70*/  @P0 BRA `(.L_x_36) ;  /* 0x0000000000300947 */ /* 0x000ff60003800000 */
[----:B--2-45:R-:W2:Y:S01]  /*0f80*/  S2R R4, SR_LANEID ;  /* 0x0000000000047919 */ /* 0x034ea20000000000 */
[----:B------:R-:W-:Y:S05]  /*0f90*/  WARPSYNC.ALL ;  /* 0x0000000000007948 */ /* 0x000fea0003800000 */
[----:B------:R-:W-:Y:S01]  /*0fa0*/  NOP ;  /* 0x0000000000007918 */ /* 0x000fe20000000000 */
[----:B--2---:R-:W-:-:S05]  /*0fb0*/  IMAD.SHL.U32 R8, R4, 0x4, RZ ;  /* 0x0000000404087824 */ /* 0x004fca00078e00ff */
[----:B------:R-:W2:Y:S01]  /*0fc0*/  LDS R9, [R8+UR8] ;  /* 0x0000000808097984 */ /* 0x000ea20008000800 */
[----:B------:R-:W-:-:S05]  /*0fd0*/  IADD3 R4, P1, PT, R8, UR26, RZ ;  /* 0x0000001a08047c10 */ /* 0x000fca000ff3e0ff */
[----:B------:R-:W-:-:S05]  /*0fe0*/  IMAD.X R5, RZ, RZ, UR27, P1 ;  /* 0x0000001bff057e24 */ /* 0x000fca00088e06ff */
[----:B--2---:R2:W4:Y:S01]  /*0ff0*/  ATOMG.E.EXCH.STRONG.GPU PT, RZ, [R4], R9 ;  /* 0x0000000904ff73a8 */ /* 0x00452200041ee100 */
[----:B------:R-:W-:-:S04]  /*1000*/  DEPBAR {5,4,3,2,1,0} ;  /* 0x0000003f0000791a */ /* 0x000fc80000000000 */
[----:B------:R-:W5:Y:S02]  /*1010*/  CCTL.E.C.LDCU.IV.DEEP [UR26] ;  /* 0x000000001a007540 */ /* 0x000f640009c08000 */
[----:B-----5:R2:W-:Y:S01]  /*1020*/  UTMACCTL.IV [UR26] ;  /* 0x000000001a0079b9 */ /* 0x0205e20008000000 */
[----:B------:R-:W-:Y:S01]  /*1030*/  NOP ;  /* 0x0000000000007918 */ /* 0x000fe20000000000 */
.L_x_36:
[----:B------:R-:W-:Y:S05]  /*1040*/  @P0 BRA `(.L_x_37) ;  /* 0x00000000000c0947 */ /* 0x000fea0003800000 */
[----:B------:R0:W-:Y:S01]  /*1050*/  UTMACMDFLUSH ;  /* 0x00000000000079b7 */ /* 0x0001e20000000000 */
[----:B------:R-:W-:Y:S05]  /*1060*/  @P0 BRA `(.L_x_37) ;  /* 0x0000000000040947 */ /* 0x000fea0003800000 */
[----:B------:R-:W-:-:S04]  /*1070*/  DEPBAR.LE SB0, 0x0 ;  /* 0x000080000000791a */ /* 0x000fc80000000000 */
.L_x_37:
[----:B------:R-:W-:Y:S05]  /*1080*/  WARPSYNC.ALL ;  /* 0x0000000000007948 */ /* 0x000fea0003800000 */
[----:B------:R-:W-:Y:S01]  /*1090*/  NOP ;  /* 0x0000000000007918 */ /* 0x000fe20000000000 */
[----:B----4-:R-:W-:Y:S06]  /*10a0*/  BAR.SYNC.DEFER_BLOCKING 0x0 ;  /* 0x0000000000007b1d */ /* 0x010fec0000010000 */
[----:B------:R-:W-:Y:S02]  /*10b0*/  BSSY.RECONVERGENT B3, `(.L_x_38) ;  /* 0x000000b000037945 */ /* 0x000fe40003800200 */
[----:B------:R-:W-:Y:S06]  /*10c0*/  BAR.SYNC.DEFER_BLOCKING 0x0 ;  /* 0x0000000000007b1d */ /* 0x000fec0000010000 */
[----:B------:R4:W-:Y:S01]  /*10d0*/  @!P0 STS [R3], RZ ;  /* 0x000000ff03008388 */ /* 0x0009e20000000800 */
[----:B------:R-:W-:Y:S01]  /*10e0*/  NOP ;  /* 0x0000000000007918 */ /* 0x000fe20000000000 */
[----:B------:R-:W-:Y:S05]  /*10f0*/  @P3 BRA `(.L_x_39) ;  /* 0x0000000000183947 */ /* 0x000fea0003800000 */
[----:B---34-:R-:W3:Y:S01]  /*1100*/  LDS R3, [UR8+0x8] ;  /* 0x00000808ff037984 */ /* 0x018ee20008000800 */
[----:B--2---:R-:W2:Y:S01]  /*1110*/  LDC.64 R8, c[0x0][0x390] ;  /* 0x0000e400ff087b82 */ /* 0x004ea20000000a00 */
[----:B-----5:R-:W-:Y:S02]  /*1120*/  IMAD.MOV.U32 R4, RZ, RZ, 0x70 ;  /* 0x00000070ff047424 */ /* 0x020fe400078e00ff */
[----:B--2---:R2:W-:Y:S03]  /*1130*/  STS.64 [UR8], R8 ;  /* 0x00000008ff007988 */ /* 0x0045e60008000a08 */
[----:B---3--:R-:W-:-:S05]  /*1140*/  LOP3.LUT R3, R3, 0x10, R4, 0xd8, !PT ;  /* 0x0000001003037812 */ /* 0x008fca00078ed804 */
[----:B------:R2:W-:Y:S02]  /*1150*/  STS [UR8+0x8], R3 ;  /* 0x00000803ff007988 */ /* 0x0005e40008000808 */
.L_x_39:
[----:B--2---:R-:W-:Y:S05]  /*1160*/  BSYNC.RECONVERGENT B3 ;  /* 0x0000000000037941 */ /* 0x004fea0003800200 */
.L_x_38:
[----:B------:R-:W-:Y:S04]  /*1170*/  BSSY.RECONVERGENT B4, `(.L_x_40) ;  /* 0x0000033000047945 */ /* 0x000fe80003800200 */
[----:B------:R-:W-:Y:S04]  /*1180*/  BSSY.RELIABLE B3, `(.L_x_41) ;  /* 0x000002e000037945 */ /* 0x000fe80003800100 */
[----:B------:R-:W-:Y:S05]  /*1190*/  @P3 BRA `(.L_x_42) ;  /* 0x0000000000243947 */ /* 0x000fea0003800000 */
[----:B---34-:R-:W2:Y:S01]  /*11a0*/  LDS R3, [UR8+0x34] ;  /* 0x00003408ff037984 */ /* 0x018ea20008000800 */
[----:B-----5:R-:W-:-:S05]  /*11b0*/  IMAD.MOV.U32 R4, RZ, RZ, 0x3f000000 ;  /* 0x3f000000ff047424 */ /* 0x020fca00078e00ff */
[----:B--2---:R-:W-:-:S05]  /*11c0*/  LOP3.LUT R3, R3, 0xff000000, R4, 0xb8, !PT ;  /* 0xff00000003037812 */ /* 0x004fca00078eb804 */
[----:B------:R2:W-:Y:S01]  /*11d0*/  STS [UR8+0x34], R3 ;  /* 0x00003403ff007988 */ /* 0x0005e20008000808 */
[----:B------:R-:W-:Y:S05]  /*11e0*/  @P3 BRA `(.L_x_43) ;  /* 0x0000000000183947 */ /* 0x000fea0003800000 */
[----:B--2---:R-:W2:Y:S01]  /*11f0*/  LDS R3, [UR8+0x38] ;  /* 0x00003808ff037984 */ /* 0x004ea20008000800 */
[----:B------:R-:W-:-:S05]  /*1200*/  IMAD.MOV.U32 R4, RZ, RZ, 0x7f ;  /* 0x0000007fff047424 */ /* 0x000fca00078e00ff */
[----:B--2---:R-:W-:-:S05]  /*1210*/  LOP3.LUT R3, R3, 0xff, R4, 0xb8, !PT ;  /* 0x000000ff03037812 */ /* 0x004fca00078eb804 */
[----:B------:R2:W-:Y:S02]  /*1220*/  STS [UR8+0x38], R3 ;  /* 0x00003803ff007988 */ /* 0x0005e40008000808 */
.L_x_42:
[----:B------:R-:W-:Y:S05]  /*1230*/  @P3 BRA `(.L_x_44) ;  /* 0x00000000000c3947 */ /* 0x000fea0003800000 */
[----:B------:R2:W-:Y:S02]  /*1240*/  STS [UR8+0x20], R6 ;  /* 0x00002006ff007988 */ /* 0x0005e40008000808 */
.L_x_43:
[----:B------:R-:W-:Y:S05]  /*1250*/  @P3 BRA `(.L_x_45) ;  /* 0x0000000000243947 */ /* 0x000fea0003800000 */
[----:B------:R2:W-:Y:S02]  /*1260*/  STS [UR8+0x24], R2 ;  /* 0x00002402ff007988 */ /* 0x0005e40008000808 */
.L_x_44:
[----:B------:R-:W-:Y:S05]  /*1270*/  @P3 BRA `(.L_x_46) ;  /* 0x00000000002c3947 */ /* 0x000fea0003800000 */
[----:B--2---:R-:W2:Y:S01]  /*1280*/  LDS R2, [UR8+0x1c] ;  /* 0x00001c08ff027984 */ /* 0x004ea20008000800 */
[----:B------:R-:W3:Y:S02]  /*1290*/  LDC.64 R8, c[0x0][0x3b8] ;  /* 0x0000ee00ff087b82 */ /* 0x000ee40000000a00 */
[--C-:B---3-5:R-:W-:Y:S02]  /*12a0*/  SHF.R.U32.HI R5, RZ, 0x4, R9.reuse ;  /* 0x00000004ff057819 */ /* 0x128fe40000011609 */
[----:B----4-:R-:W-:-:S05]  /*12b0*/  SHF.R.U64 R3, R8, 0x4, R9 ;  /* 0x0000000408037819 */ /* 0x010fca0000001209 */
[----:B------:R3:W-:Y:S01]  /*12c0*/  STS [UR8+0xc], R3 ;  /* 0x00000c03ff007988 */ /* 0x0007e20008000808 */
[----:B--2---:R-:W-:-:S05]  /*12d0*/  LOP3.LUT R2, R2, 0xf, R5, 0xb8, !PT ;  /* 0x0000000f02027812 */ /* 0x004fca00078eb805 */
[----:B------:R3:W-:Y:S02]  /*12e0*/  STS [UR8+0x1c], R2 ;  /* 0x00001c02ff007988 */ /* 0x0007e40008000808 */
.L_x_45:
[----:B------:R-:W-:Y:S05]  /*12f0*/  @P3 BRA `(.L_x_47) ;  /* 0x00000000001c3947 */ /* 0x000fea0003800000 */
[----:B---3--:R-:W3:Y:S02]  /*1300*/  LDS R2, [UR8+0x34] ;  /* 0x00003408ff027984 */ /* 0x008ee40008000800 */
[----:B---3--:R-:W-:-:S05]  /*1310*/  LOP3.LUT R2, R2, 0x7, RZ, 0xb8, !PT ;  /* 0x0000000702027812 */ /* 0x008fca00078eb8ff */
[----:B------:R3:W-:Y:S02]  /*1320*/  STS [UR8+0x34], R2 ;  /* 0x00003402ff007988 */ /* 0x0007e40008000808 */
.L_x_46:
[----:B------:R-:W-:Y:S05]  /*1330*/  @P3 BRA `(.L_x_48) ;  /* 0x00000000001c3947 */ /* 0x000fea0003800000 */
[----:B--23--:R-:W2:Y:S02]  /*1340*/  LDS R2, [UR8+0x34] ;  /* 0x00003408ff027984 */ /* 0x00cea40008000800 */
[----:B--2---:R-:W-:-:S05]  /*1350*/  LOP3.LUT R2, R2, 0x38, RZ, 0xb8, !PT ;  /* 0x0000003802027812 */ /* 0x004fca00078eb8ff */
[----:B------:R2:W-:Y:S02]  /*1360*/  STS [UR8+0x34], R2 ;  /* 0x00003402ff007988 */ /* 0x0005e40008000808 */
.L_x_47:
[----:B------:R-:W-:Y:S05]  /*1370*/  @P3 BRA `(.L_x_49) ;  /* 0x00000000001c3947 */ /* 0x000fea0003800000 */
[----:B--23--:R-:W2:Y:S02]  /*1380*/  LDS R2, [UR8+0x8] ;  /* 0x00000808ff027984 */ /* 0x00cea40008000800 */
[----:B--2---:R-:W-:-:S05]  /*1390*/  LOP3.LUT R2, R2, 0x780, RZ, 0xb8, !PT ;  /* 0x0000078002027812 */ /* 0x004fca00078eb8ff */
[----:B------:R2:W-:Y:S02]  /*13a0*/  STS [UR8+0x8], R2 ;  /* 0x00000802ff007988 */ /* 0x0005e40008000808 */
.L_x_48:
[----:B------:R-:W-:Y:S05]  /*13b0*/  @P3 BRA `(.L_x_50) ;  /* 0x0000000000283947 */ /* 0x000fea0003800000 */
[----:B--23--:R-:W2:Y:S02]  /*13c0*/  LDS R2, [UR8+0x8] ;  /* 0x00000808ff027984 */ /* 0x00cea40008000800 */
[----:B--2---:R-:W-:-:S05]  /*13d0*/  LOP3.LUT R2, R2, 0x1800, RZ, 0xb8, !PT ;  /* 0x0000180002027812 */ /* 0x004fca00078eb8ff */
[----:B------:R2:W-:Y:S02]  /*13e0*/  STS [UR8+0x8], R2 ;  /* 0x00000802ff007988 */ /* 0x0005e40008000808 */
.L_x_49:
[----:B------:R-:W-:Y:S05]  /*13f0*/  @P3 BREAK.RELIABLE B3 ;  /* 0x0000000000033942 */ /* 0x000fea0003800100 */
[----:B------:R-:W-:Y:S05]  /*1400*/  @P3 BRA `(.L_x_51) ;  /* 0x0000000000243947 */ /* 0x000fea0003800000 */
[----:B--23--:R-:W2:Y:S01]  /*1410*/  LDS R2, [UR8+0x8] ;  /* 0x00000808ff027984 */ /* 0x00cea20008000800 */
[----:B----4-:R-:W-:-:S05]  /*1420*/  IMAD.MOV.U32 R3, RZ, RZ, 0x6000 ;  /* 0x00006000ff037424 */ /* 0x010fca00078e00ff */
[----:B--2---:R-:W-:-:S04]  /*1430*/  LOP3.LUT R2, R2, 0x4000, R3, 0xd8, !PT ;  /* 0x0000400002027812 */ /* 0x004fc800078ed803 */
[----:B------:R-:W-:-:S05]  /*1440*/  LOP3.LUT R2, R2, 0x400000, RZ, 0xb8, !PT ;  /* 0x0040000002027812 */ /* 0x000fca00078eb8ff */
[----:B------:R2:W-:Y:S02]  /*1450*/  STS [UR8+0x8], R2 ;  /* 0x00000802ff007988 */ /* 0x0005e40008000808 */
.L_x_50:
[----:B------:R-:W-:Y:S05]  /*1460*/  BSYNC.RELIABLE B3 ;  /* 0x0000000000037941 */ /* 0x000fea0003800100 */
.L_x_41:
[----:B--23--:R-:W2:Y:S02]  /*1470*/  @!P3 LDS R2, [UR8+0x8] ;  /* 0x00000808ff02b984 */ /* 0x00cea40008000800 */
[----:B--2---:R-:W-:-:S05]  /*1480*/  @!P3 LOP3.LUT R2, R2, 0x8000, RZ, 0xb8, !PT ;  /* 0x000080000202b812 */ /* 0x004fca00078eb8ff */
[----:B------:R2:W-:Y:S02]  /*1490*/  @!P3 STS [UR8+0x8], R2 ;  /* 0x00000802ff00b988 */ /* 0x0005e40008000808 */
.L_x_51:
[----:B------:R-:W-:Y:S05]  /*14a0*/  BSYNC.RECONVERGENT B4 ;  /* 0x0000000000047941 */ /* 0x000fea0003800200 */
.L_x_40:
[----:B------:R-:W-:Y:S05]  /*14b0*/  WARPSYNC.ALL ;  /* 0x0000000000007948 */ /* 0x000fea0003800000 */
[----:B------:R-:W-:Y:S01]  /*14c0*/  NOP ;  /* 0x0000000000007918 */ /* 0x000fe20000000000 */
[----:B------:R-:W-:-:S04]  /*14d0*/  UIADD3 UR4, UPT, UPT, UR4, 0x100, URZ ;  /* 0x0000010004047890 */ /* 0x000fc8000fffe0ff */
[----:B------:R-:W-:-:S04]  /*14e0*/  UIADD3 UR20, UP0, UPT, UR4, UR20, URZ ;  /* 0x0000001404147290 */ /* 0x000fc8000ff1e0ff */
[----:B------:R-:W-:Y:S01]  /*14f0*/  ULEA.HI.X.SX32 UR21, UR4, UR21, 0x1, UP0 ;  /* 0x0000001504157291 */ /* 0x000fe200080f0eff */
[----:B------:R-:W-:Y:S11]  /*1500*/  @P0 BRA `(.L_x_52) ;  /* 0x0000000000300947 */ /* 0x000ff60003800000 */
[----:B--23--:R-:W2:Y:S01]  /*1510*/  S2R R2, SR_LANEID ;  /* 0x0000000000027919 */ /* 0x00cea20000000000 */
[----:B------:R-:W-:Y:S05]  /*1520*/  WARPSYNC.ALL ;  /* 0x0000000000007948 */ /* 0x000fea0003800000 */
[----:B------:R-:W-:Y:S01]  /*1530*/  NOP ;  /* 0x0000000000007918 */ /* 0x000fe20000000000 */
[----:B--2--5:R-:W-:-:S05]  /*1540*/  IMAD.SHL.U32 R4, R2, 0x4, RZ ;  /* 0x0000000402047824 */ /* 0x024fca00078e00ff */
[----:B------:R-:W2:Y:S01]  /*1550*/  LDS R5, [R4+UR8] ;  /* 0x0000000804057984 */ /* 0x000ea20008000800 */
[----:B------:R-:W-:-:S05]  /*1560*/  IADD3 R2, P1, PT, R4, UR20, RZ ;  /* 0x0000001404027c10 */ /* 0x000fca000ff3e0ff */
[----:B----4-:R-:W-:-:S05]  /*1570*/  IMAD.X R3, RZ, RZ, UR21, P1 ;  /* 0x00000015ff037e24 */ /* 0x010fca00088e06ff */
[----:B--2---:R2:W3:Y:S01]  /*1580*/  ATOMG.E.EXCH.STRONG.GPU PT, RZ, [R2], R5 ;  /* 0x0000000502ff73a8 */ /* 0x0044e200041ee100 */
[----:B------:R-:W-:-:S04]  /*1590*/  DEPBAR {5,4,3,2,1,0} ;  /* 0x0000003f0000791a */ /* 0x000fc80000000000 */
[----:B------:R-:W4:Y:S02]  /*15a0*/  CCTL.E.C.LDCU.IV.DEEP [UR20] ;  /* 0x0000000014007540 */ /* 0x000f240009c08000 */
[----:B----4-:R2:W-:Y:S01]  /*15b0*/  UTMACCTL.IV [UR20] ;  /* 0x00000000140079b9 */ /* 0x0105e20008000000 */
[----:B------:R-:W-:Y:S01]  /*15c0*/  NOP ;  /* 0x0000000000007918 */ /* 0x000fe20000000000 */
.L_x_52:
[----:B------:R-:W-:Y:S05]  /*15d0*/  @P0 BRA `(.L_x_53) ;  /* 0x00000000000c0947 */ /* 0x000fea0003800000 */
[----:B------:R0:W-:Y:S01]  /*15e0*/  UTMACMDFLUSH ;  /* 0x00000000000079b7 */ /* 0x0001e20000000000 */
[----:B------:R-:W-:Y:S05]  /*15f0*/  @P0 BRA `(.L_x_53) ;  /* 0x0000000000040947 */ /* 0x000fea0003800000 */
[----:B------:R-:W-:-:S04]  /*1600*/  DEPBAR.LE SB0, 0x0 ;  /* 0x000080000000791a */ /* 0x000fc80000000000 */
.L_x_53:
[----:B------:R-:W-:Y:S05]  /*1610*/  WARPSYNC.ALL ;  /* 0x0000000000007948 */ /* 0x000fea0003800000 */
[----:B------:R-:W-:Y:S01]  /*1620*/  NOP ;  /* 0x0000000000007918 */ /* 0x000fe20000000000 */
[----:B---3--:R-:W-:Y:S01]  /*1630*/  BAR.SYNC.DEFER_BLOCKING 0x0 ;  /* 0x0000000000007b1d */ /* 0x008fe20000010000 */
[----:B--2---:R-:W-:Y:S01]  /*1640*/  SHF.R.U32.HI R2, RZ, 0x5, R0 ;  /* 0x00000005ff027819 */ /* 0x004fe20000011600 */
[----:B------:R-:W-:-:S03]  /*1650*/  UIADD3 UR12, UPT, UPT, UR8, 0x9020, URZ ;  /* 0x00009020080c7890 */ /* 0x000fc6000fffe0ff */
[----:B------:R-:W-:Y:S01]  /*1660*/  R2UR UR22, R2 ;  /* 0x00000000021672ca */ /* 0x000fe200000e0000 */
[----:B------:R-:W-:Y:S01]  /*1670*/  VOTEU.ALL UP0, P3 ;  /* 0x0000000000ff7886 */ /* 0x000fe20001800000 */
[----:B------:R-:W-:Y:S01]  /*1680*/  UMOV UR4, 0x1 ;  /* 0x0000000100047882 */ /* 0x000fe20000000000 */
[----:B------:R-:W-:Y:S01]  /*1690*/  VOTEU.ALL UP1, P3 ;  /* 0x0000000000ff7886 */ /* 0x000fe20001820000 */
[----:B------:R-:W-:Y:S02]  /*16a0*/  BSSY.RECONVERGENT B4, `(.L_x_54) ;  /* 0x0000018000047945 */ /* 0x000fe40003800200 */
[----:B------:R-:W-:-:S04]  /*16b0*/  @!UP0 UIADD3 UR10, UPT, UPT, -UR4, 0x100000, URZ ;  /* 0x00100000040a8890 */ /* 0x000fc8000fffe1ff */
[----:B------:R-:W-:Y:S02]  /*16c0*/  @!UP0 USHF.L.U32 UR11, UR10, 0xb, URZ ;  /* 0x0000000b0a0b8899 */ /* 0x000fe400080006ff */
[----:B------:R-:W-:Y:S02]  /*16d0*/  @!UP0 USHF.L.U32 UR10, UR10, 0x1, URZ ;  /* 0x000000010a0a8899 */ /* 0x000fe400080006ff */
[----:B------:R-:W-:-:S04]  /*16e0*/  @!UP0 UIADD3 UR4, UPT, UPT, -UR4, 0x100000, URZ ;  /* 0x0010000004048890 */ /* 0x000fc8000fffe1ff */
[----:B------:R-:W-:Y:S02]  /*16f0*/  @!UP0 USHF.L.U32 UR5, UR4, 0xb, URZ ;  /* 0x0000000b04058899 */ /* 0x000fe400080006ff */
[----:B------:R-:W-:Y:S01]  /*1700*/  @!UP0 USHF.L.U32 UR4, UR4, 0x1, URZ ;  /* 0x0000000104048899 */ /* 0x000fe200080006ff */
[----:B------:R-:W-:Y:S01]  /*1710*/  VOTEU.ALL UP0, P3 ;  /* 0x0000000000ff7886 */ /* 0x000fe20001800000 */
[----:B------:R-:W2:Y:S04]  /*1720*/  FENCE.VIEW.ASYNC.S ;  /* 0x00000000000073c6 */ /* 0x000ea80000000000 */
[----:B--2---:R2:W3:Y:S06]  /*1730*/  @!UP0 SYNCS.EXCH.64 URZ, [UR8+0x9000], UR10 ;  /* 0x0090000a08ff85b2 */ /* 0x0044ec0008000100 */
[----:B------:R2:W3:Y:S02]  /*1740*/  @!UP1 SYNCS.EXCH.64 URZ, [UR8+0x9020], UR4 ;  /* 0x0090200408ff95b2 */ /* 0x0004e40008000100 */
[----:B---3--:R-:W-:Y:S06]  /*1750*/  BAR.SYNC.DEFER_BLOCKING 0x0 ;  /* 0x0000000000007b1d */ /* 0x008fec0000010000 */
[----:B------:R-:W-:Y:S05]  /*1760*/  @P3 BRA `(.L_x_55) ;  /* 0x00000000002c3947 */ /* 0x000fea0003800000 */
[----:B--2---:R-:W-:Y:S02]  /*1770*/  UMOV UR4, 0x1 ;  /* 0x0000000100047882 */ /* 0x004fe40000000000 */
[----:B------:R-:W-:-:S04]  /*1780*/  UIADD3 UR10, UPT, UPT, -UR4, 0x100000, URZ ;  /* 0x00100000040a7890 */ /* 0x000fc8000fffe1ff */
[----:B------:R-:W-:Y:S02]  /*1790*/  USHF.L.U32 UR11, UR10, 0xb, URZ ;  /* 0x0000000b0a0b7899 */ /* 0x000fe400080006ff */
[----:B------:R-:W-:Y:S02]  /*17a0*/  USHF.L.U32 UR10, UR10, 0x1, URZ ;  /* 0x000000010a0a7899 */ /* 0x000fe400080006ff */
[----:B------:R-:W-:-:S04]  /*17b0*/  UIADD3 UR4, UPT, UPT, -UR4, 0x100000, URZ ;  /* 0x0010000004047890 */ /* 0x000fc8000fffe1ff */
[----:B------:R-:W-:Y:S02]  /*17c0*/  USHF.L.U32 UR5, UR4, 0xb, URZ ;  /* 0x0000000b04057899 */ /* 0x000fe400080006ff */
[----:B------:R-:W-:Y:S01]  /*17d0*/  USHF.L.U32 UR4, UR4, 0x1, URZ ;  /* 0x0000000104047899 */ /* 0x000fe200080006ff */
[----:B------:R-:W2:Y:S03]  /*17e0*/  FENCE.VIEW.ASYNC.S ;  /* 0x00000000000073c6 */ /* 0x000ea60000000000 */
[----:B--2---:R3:W2:Y:S08]  /*17f0*/  SYNCS.EXCH.64 URZ, [UR8+0x9008], UR10 ;  /* 0x0090080a08ff75b2 */ /* 0x0046b00008000100 */
[----:B------:R3:W4:Y:S02]  /*1800*/  SYNCS.EXCH.64 URZ, [UR8+0x9028], UR4 ;  /* 0x0090280408ff75b2 */ /* 0x0007240008000100 */
[----:B---3--:R-:W-:Y:S01]  /*1810*/  NOP ;  /* 0x0000000000007918 */ /* 0x008fe20000000000 */
.L_x_55:
[----:B--2---:R-:W-:Y:S05]  /*1820*/  BSYNC.RECONVERGENT B4 ;  /* 0x0000000000047941 */ /* 0x004fea0003800200 */
.L_x_54:
[----:B----4-:R-:W-:Y:S01]  /*1830*/  BAR.SYNC.DEFER_BLOCKING 0x0 ;  /* 0x0000000000007b1d */ /* 0x010fe20000010000 */
[----:B------:R-:W-:Y:S01]  /*1840*/  USHF.L.U32 UR15, UR7, 0x7, URZ ;  /* 0x00000007070f7899 */ /* 0x000fe200080006ff */
[----:B------:R-:W-:Y:S01]  /*1850*/  ISETP.GE.AND P0, PT, R7, 0x1, PT ;  /* 0x000000010700780c */ /* 0x000fe20003f06270 */
[----:B------:R-:W-:-:S03]  /*1860*/  USHF.L.U32 UR19, UR9, 0x6, URZ ;  /* 0x0000000609137899 */ /* 0x000fc600080006ff */
[----:B------:R-:W-:Y:S04]  /*1870*/  BSSY.RECONVERGENT B4, `(.L_x_56) ;  /* 0x000000d000047945 */ /* 0x000fe80003800200 */
[----:B------:R-:W-:Y:S05]  /*1880*/  @P3 BRA `(.L_x_57) ;  /* 0x00000000002c3947 */ /* 0x000fea0003800000 */
[----:B------:R-:W-:Y:S02]  /*1890*/  UMOV UR4, 0x1 ;  /* 0x0000000100047882 */ /* 0x000fe40000000000 */
[----:B------:R-:W-:-:S04]  /*18a0*/  UIADD3 UR10, UPT, UPT, -UR4, 0x100000, URZ ;  /* 0x00100000040a7890 */ /* 0x000fc8000fffe1ff */
[----:B------:R-:W-:Y:S02]  /*18b0*/  USHF.L.U32 UR11, UR10, 0xb, URZ ;  /* 0x0000000b0a0b7899 */ /* 0x000fe400080006ff */
[----:B------:R-:W-:Y:S02]  /*18c0*/  USHF.L.U32 UR10, UR10, 0x1, URZ ;  /* 0x000000010a0a7899 */ /* 0x000fe400080006ff */
[----:B------:R-:W-:-:S04]  /*18d0*/  UIADD3 UR4, UPT, UPT, -UR4, 0x100000, URZ ;  /* 0x0010000004047890 */ /* 0x000fc8000fffe1ff */
[----:B------:R-:W-:Y:S02]  /*18e0*/  USHF.L.U32 UR5, UR4, 0xb, URZ ;  /* 0x0000000b04057899 */ /* 0x000fe400080006ff */
[----:B------:R-:W-:Y:S01]  /*18f0*/  USHF.L.U32 UR4, UR4, 0x1, URZ ;  /* 0x0000000104047899 */ /* 0x000fe200080006ff */
[----:B------:R-:W2:Y:S03]  /*1900*/  FENCE.VIEW.ASYNC.S ;  /* 0x00000000000073c6 */ /* 0x000ea60000000000 */
[----:B--2---:R2:W3:Y:S08]  /*1910*/  SYNCS.EXCH.64 URZ, [UR8+0x9010], UR10 ;  /* 0x0090100a08ff75b2 */ /* 0x0044f00008000100 */
[----:B------:R2:W4:Y:S01]  /*1920*/  SYNCS.EXCH.64 URZ, [UR8+0x9030], UR4 ;  /* 0x0090300408ff75b2 */ /* 0x0005220008000100 */
[----:B------:R-:W-:Y:S01]  /*1930*/  NOP ;  /* 0x0000000000007918 */ /* 0x000fe20000000000 */
.L_x_57:
[----:B--2---:R-:W-:Y:S05]  /*1940*/  BSYNC.RECONVERGENT B4 ;  /* 0x0000000000047941 */ /* 0x004fea0003800200 */
.L_x_56:
[----:B------:R-:W-:Y:S05]  /*1950*/  @!P0 BRA `(.L_x_58) ;  /* 0x0000000800148947 */ /* 0x000fea0003800000 */
[----:B---34-:R-:W-:Y:S01]  /*1960*/  BAR.SYNC.DEFER_BLOCKING 0x0 ;  /* 0x0000000000007b1d */ /* 0x018fe20000010000 */
[----:B------:R-:W-:Y:S01]  /*1970*/  @!P3 IMAD.MOV.U32 R2, RZ, RZ, 0x3000 ;  /* 0x00003000ff02b424 */ /* 0x000fe200078e00ff */
[----:B------:R-:W-:Y:S02]  /*1980*/  ELECT P1, URZ, PT ;  /* 0x0000000000ff782f */ /* 0x000fe40003820000 */
[----:B------:R-:W-:Y:S02]  /*1990*/  ELECT P0, URZ, PT ;  /* 0x0000000000ff782f */ /* 0x000fe40003800000 */
[C---:B------:R-:W-:Y:S01]  /*19a0*/  ISETP.LT.U32.AND P1, PT, R36.reuse, 0x20, P1 ;  /* 0x000000202400780c */ /* 0x040fe20000f21070 */
[----:B------:R-:W-:Y:S01]  /*19b0*/  UMOV UR11, UR15 ;  /* 0x0000000f000b7c82 */ /* 0x000fe20008000000 */
[----:B------:R-:W-:Y:S01]  /*19c0*/  ISETP.LT.U32.AND P0, PT, R36, 0x20, P0 ;  /* 0x000000202400780c */ /* 0x000fe20000701070 */
[----:B------:R-:W-:-:S10]  /*19d0*/  UIADD3 UR16, UPT, UPT, UR8, 0x6000, URZ ;  /* 0x0000600008107890 */ /* 0x000fd4000fffe0ff */
[----:B------:R-:W-:Y:S01]  /*19e0*/  VOTEU.ANY UP0, P1 ;  /* 0x0000000000ff7886 */ /* 0x000fe20000800100 */
[----:B------:R-:W-:Y:S01]  /*19f0*/  VOTEU.ANY UP2, P1 ;  /* 0x0000000000ff7886 */ /* 0x000fe20000840100 */
[----:B------:R-:W-:Y:S01]  /*1a00*/  VOTEU.ANY UP1, P0 ;  /* 0x0000000000ff7886 */ /* 0x000fe20000020100 */
[----:B------:R-:W-:Y:S01]  /*1a10*/  VOTEU.ANY UP3, P0 ;  /* 0x0000000000ff7886 */ /* 0x000fe20000060100 */
[----:B------:R2:W-:Y:S01]  /*1a20*/  @!P3 SYNCS.ARRIVE.TRANS64 RZ, [UR8+0x9000], R2 ;  /* 0x00900002ffffb9a7 */ /* 0x0005e20008000008 */
[----:B------:R3:W-:Y:S06]  /*1a30*/  MEMBAR.ALL.CTA ;  /* 0x0000000000007992 */ /* 0x0007ec0000008000 */
[----:B---3--:R-:W3:Y:S01]  /*1a40*/  FENCE.VIEW.ASYNC.S ;  /* 0x00000000000073c6 */ /* 0x008ee20000000000 */
[----:B------:R-:W-:Y:S01]  /*1a50*/  @UP0 UIADD3 UR9, UPT, UPT, UR8, 0x9000, URZ ;  /* 0x0000900008090890 */ /* 0x000fe2000fffe0ff */
[----:B------:R-:W-:Y:S01]  /*1a60*/  @UP0 UMOV UR10, URZ ;  /* 0x000000ff000a0c82 */ /* 0x000fe20008000000 */
[----:B------:R-:W-:Y:S01]  /*1a70*/  @UP1 UIADD3 UR17, UPT, UPT, UR8, 0x9000, URZ ;  /* 0x0000900008111890 */ /* 0x000fe2000fffe0ff */
[----:B------:R-:W-:Y:S01]  /*1a80*/  @UP1 UMOV UR18, URZ ;  /* 0x000000ff00121c82 */ /* 0x000fe20008000000 */
[----:B------:R-:W-:Y:S01]  /*1a90*/  UISETP.NE.U32.AND UP0, UPT, UR22, URZ, UPT ;  /* 0x000000ff1600728c */ /* 0x000fe2000bf05070 */
[----:B---3--:R-:W-:Y:S06]  /*1aa0*/  BAR.SYNC.DEFER_BLOCKING 0x0 ;  /* 0x0000000000007b1d */ /* 0x008fec0000010000 */
[----:B------:R2:W-:Y:S02]  /*1ab0*/  @UP2 UTMALDG.2D [UR8], [UR24] ;  /* 0x00000008180025b4 */ /* 0x0005e40008008000 */
[----:B------:R-:W-:Y:S06]  /*1ac0*/  BAR.SYNC.DEFER_BLOCKING 0x0 ;  /* 0x0000000000007b1d */ /* 0x000fec0000010000 */
[----:B------:R2:W-:Y:S02]  /*1ad0*/  @UP3 UTMALDG.2D [UR16], [UR26] ;  /* 0x000000101a0035b4 */ /* 0x0005e40008008000 */
[----:B------:R-:W-:Y:S06]  /*1ae0*/  BAR.SYNC.DEFER_BLOCKING 0x0 ;  /* 0x0000000000007b1d */ /* 0x000fec0000010000 */
[----:B------:R-:W3:Y:S02]  /*1af0*/  SYNCS.PHASECHK.TRANS64.TRYWAIT P0, [UR8+0x9000], RZ ;  /* 0x009000ffff0075a7 */ /* 0x000ee40008001108 */
[----:B--23--:R-:W-:Y:S05]  /*1b00*/  @!P0 BRA `(.L_x_59) ;  /* 0x0000000c00548947 */ /* 0x00cfea0003800000 */
.L_x_75:
[----:B------:R-:W-:Y:S05]  /*1b10*/  BRA.U UP0, `(.L_x_60) ;  /* 0x00000001004c7547 */ /* 0x000fea000b800000 */
[----:B------:R-:W-:Y:S02]  /*1b20*/  USHF.R.U32.HI UR4, URZ, 0x4, UR8 ;  /* 0x00000004ff047899 */ /* 0x000fe40008011608 */
[----:B------:R-:W-:Y:S02]  /*1b30*/  USHF.R.U32.HI UR6, URZ, 0x4, UR16 ;  /* 0x00000004ff067899 */ /* 0x000fe40008011610 */
[----:B------:R-:W-:Y:S02]  /*1b40*/  USGXT.U32 UR4, UR4, 0xe ;  /* 0x0000000e0404789a */ /* 0x000fe40008000000 */
[----:B------:R-:W-:Y:S01]  /*1b50*/  USGXT.U32 UR6, UR6, 0xe ;  /* 0x0000000e0606789a */ /* 0x000fe20008000000 */
[----:B------:R-:W-:Y:S01]  /*1b60*/  UMOV UR10, 0xfffffffe ;  /* 0xfffffffe000a7882 */ /* 0x000fe20000000000 */
[----:B------:R-:W-:Y:S01]  /*1b70*/  UMOV UR11, 0x7fffbfdf ;  /* 0x7fffbfdf000b7882 */ /* 0x000fe20000000000 */
[----:B------:R-:W-:Y:S01]  /*1b80*/  UMOV UR5, URZ ;  /* 0x000000ff00057c82 */ /* 0x000fe20008000000 */
[----:B------:R-:W-:Y:S01]  /*1b90*/  UMOV UR7, URZ ;  /* 0x000000ff00077c82 */ /* 0x000fe20008000000 */
[----:B------:R-:W-:-:S02]  /*1ba0*/  UIADD3.64 UR16, UPT, UPT, UR4, -UR10, URZ ;  /* 0x8000000a04107297 */ /* 0x000fc4000fffe0ff */
[----:B------:R-:W-:Y:S01]  /*1bb0*/  UIADD3.64 UR10, UPT, UPT, UR6, -UR10, URZ ;  /* 0x8000000a060a7297 */ /* 0x000fe2000fffe0ff */
[----:B------:R-:W-:Y:S01]  /*1bc0*/  UMOV UR28, 0x0 ;  /* 0x00000000001c7882 */ /* 0x000fe20000000000 */
[----:B------:R-:W-:Y:S01]  /*1bd0*/  UMOV UR29, 0x8100010 ;  /* 0x08100010001d7882 */ /* 0x000fe20000000000 */
[----:B------:R-:W-:Y:S01]  /*1be0*/  UMOV UR5, 0x80004020 ;  /* 0x8000402000057882 */ /* 0x000fe20000000000 */
[----:B------:R-:W-:Y:S01]  /*1bf0*/  UMOV UR7, 0x80004020 ;  /* 0x8000402000077882 */ /* 0x000fe20000000000 */
[----:B------:R-:W-:Y:S01]  /*1c00*/  UMOV UR30, 0x0 ;  /* 0x00000000001e7882 */ /* 0x000fe20000000000 */
[----:B------:R-:W-:Y:S01]  /*1c10*/  UMOV UR31, 0x8100010 ;  /* 0x08100010001f7882 */ /* 0x000fe20000000000 */
[----:B------:R2:W-:Y:S02]  /*1c20*/  UTCQMMA gdesc[UR4], gdesc[UR6], tmem[UR23], tmem[UR28], idesc[UR29], !UPT ;  /* 0x00ff1c06040075ea */ /* 0x0005e4000f800317 */
[----:B------:R2:W-:Y:S01]  /*1c30*/  UTCQMMA gdesc[UR16], gdesc[UR10], tmem[UR23], tmem[UR30], idesc[UR31], UPT ;  /* 0x00ff1e0a100075ea */ /* 0x0005e2000b800317 */
[----:B------:R-:W-:-:S02]  /*1c40*/  NOP ;  /* 0x0000000000007918 */ /* 0x000fc40000000000 */
.L_x_60:
[----:B------:R-:W-:Y:S01]  /*1c50*/  ELECT P0, URZ, PT ;  /* 0x0000000000ff782f */ /* 0x000fe20003800000 */
[----:B--2---:R-:W-:Y:S01]  /*1c60*/  UMOV UR4, UR12 ;  /* 0x0000000c00047c82 */ /* 0x004fe20008000000 */
[----:B------:R-:W-:Y:S02]  /*1c70*/  UMOV UR5, URZ ;  /* 0x000000ff00057c82 */ /* 0x000fe40008000000 */
[----:B------:R-:W-:-:S13]  /*1c80*/  ISETP.LT.U32.AND P0, PT, R36, 0x20, P0 ;  /* 0x000000202400780c */ /* 0x000fda0000701070 */
[----:B------:R-:W-:Y:S01]  /*1c90*/  VOTEU.ANY UP0, P0 ;  /* 0x0000000000ff7886 */ /* 0x000fe20000000100 */
[----:B------:R-:W-:Y:S01]  /*1ca0*/  VOTEU.ANY UP1, P0 ;  /* 0x0000000000ff7886 */ /* 0x000fe20000020100 */
[----:B------:R-:W-:-:S03]  /*1cb0*/  ISETP.GE.U32.AND P0, PT, R7, 0x41, PT ;  /* 0x000000410700780c */ /* 0x000fc60003f06070 */
[----:B------:R-:W-:Y:S02]  /*1cc0*/  @UP0 UMOV UR4, UR4 ;  /* 0x0000000400040c82 */ /* 0x000fe40008000000 */
[----:B------:R2:W-:Y:S01]  /*1cd0*/  @UP1 UTCBAR [UR4], URZ ;  /* 0x000000ff040013e9 */ /* 0x0005e200080000ff */
[----:B------:R-:W-:Y:S06]  /*1ce0*/  BAR.SYNC.DEFER_BLOCKING 0x0 ;  /* 0x0000000000007b1d */ /* 0x000fec0000010000 */
[----:B------:R-:W3:Y:S02]  /*1cf0*/  SYNCS.PHASECHK.TRANS64.TRYWAIT P1, [UR8+0x9020], RZ ;  /* 0x009020ffff0075a7 */ /* 0x000ee40008021108 */
[----:B--23--:R-:W-:Y:S05]  /*1d00*/  @!P1 BRA `(.L_x_61) ;  /* 0x0000000800e09947 */ /* 0x00cfea0003800000 */
.L_x_76:
[----:B------:R-:W-:Y:S01]  /*1d10*/  UMOV UR4, URZ ;  /* 0x000000ff00047c82 */ /* 0x000fe20008000000 */
[----:B------:R-:W-:Y:S05]  /*1d20*/  @!P0 BRA `(.L_x_58) ;  /* 0x0000000400208947 */ /* 0x000fea0003800000 */
[----:B------:R-:W2:Y:S01]  /*1d30*/  LDCU UR29, c[0x0][0x3a0] ;  /* 0x00007400ff1d77ac */ /* 0x000ea20008000800 */
[----:B------:R-:W-:Y:S01]  /*1d40*/  UMOV UR9, 0x1 ;  /* 0x0000000100097882 */ /* 0x000fe20000000000 */
[----:B------:R-:W-:-:S05]  /*1d50*/  UMOV UR14, 0x40 ;  /* 0x00000040000e7882 */ /* 0x000fca0000000000 */
.L_x_65:
[----:B------:R-:W-:Y:S01]  /*1d60*/  BAR.SYNC.DEFER_BLOCKING 0x0 ;  /* 0x0000000000007b1d */ /* 0x000fe20000010000 */
[----:B------:R-:W-:Y:S01]  /*1d70*/  ULEA UR28, UR9, UR8, 0x3 ;  /* 0x00000008091c7291 */ /* 0x000fe2000f8e18ff */
[----:B------:R-:W-:Y:S01]  /*1d80*/  @!P3 IMAD.MOV.U32 R2, RZ, RZ, 0x3000 ;  /* 0x00003000ff02b424 */ /* 0x000fe200078e00ff */
[----:B------:R-:W-:Y:S01]  /*1d90*/  ELECT P1, URZ, PT ;  /* 0x0000000000ff782f */ /* 0x000fe20003820000 */
[----:B------:R-:W-:-:S03]  /*1da0*/  ULEA UR12, UR9, UR8, 0xd ;  /* 0x00000008090c7291 */ /* 0x000fc6000f8e68ff */
[----:B------:R-:W-:Y:S02]  /*1db0*/  ISETP.LT.U32.AND P1, PT, R36, 0x20, P1 ;  /* 0x000000202400780c */ /* 0x000fe40000f21070 */
[----:B------:R-:W-:Y:S01]  /*1dc0*/  ELECT P0, URZ, PT ;  /* 0x0000000000ff782f */ /* 0x000fe20003800000 */
[----:B------:R-:W-:-:S03]  /*1dd0*/  ULEA UR16, UR9, UR8, 0xc ;  /* 0x0000000809107291 */ /* 0x000fc6000f8e60ff */
[----:B------:R-:W-:Y:S01]  /*1de0*/  ISETP.LT.U32.AND P0, PT, R36, 0x20, P0 ;  /* 0x000000202400780c */ /* 0x000fe20000701070 */
[----:B------:R-:W-:Y:S01]  /*1df0*/  UMOV UR18, UR14 ;  /* 0x0000000e00127c82 */ /* 0x000fe20008000000 */
[----:B------:R-:W-:Y:S02]  /*1e00*/  UIADD3 UR16, UPT, UPT, UR16, 0x6000, URZ ;  /* 0x0000600010107890 */ /* 0x000fe4000fffe0ff */
[----:B------:R-:W-:-:S03]  /*1e10*/  USHF.L.U32 UR5, UR4, 0x1f, URZ ;  /* 0x0000001f04057899 */ /* 0x000fc600080006ff */
[----:B------:R-:W-:Y:S01]  /*1e20*/  VOTEU.ANY UP0, P1 ;  /* 0x0000000000ff7886 */ /* 0x000fe20000800100 */
[----:B------:R3:W-:Y:S01]  /*1e30*/  @!P3 SYNCS.ARRIVE.TRANS64 RZ, [UR28+0x9000], R2 ;  /* 0x00900002ffffb9a7 */ /* 0x0007e2000800001c */
[----:B------:R4:W-:Y:S06]  /*1e40*/  MEMBAR.ALL.CTA ;  /* 0x0000000000007992 */ /* 0x0009ec0000008000 */
[----:B----4-:R-:W4:Y:S01]  /*1e50*/  FENCE.VIEW.ASYNC.S ;  /* 0x00000000000073c6 */ /* 0x010f220000000000 */
[----:B------:R-:W-:Y:S01]  /*1e60*/  @UP0 UIADD3 UR13, UPT, UPT, UR28, 0x9000, URZ ;  /* 0x000090001c0d0890 */ /* 0x000fe2000fffe0ff */
[----:B----4-:R-:W-:Y:S01]  /*1e70*/  VOTEU.ANY UP0, P1 ;  /* 0x0000000000ff7886 */ /* 0x010fe20000800100 */
[----:B------:R-:W-:Y:S01]  /*1e80*/  VOTEU.ANY UP1, P0 ;  /* 0x0000000000ff7886 */ /* 0x000fe20000020100 */
[----:B---3--:R-:W-:-:S04]  /*1e90*/  IMAD.U32 R2, RZ, RZ, UR5 ;  /* 0x00000005ff027e24 */ /* 0x008fc8000f8e00ff */
[----:B------:R-:W-:Y:S01]  /*1ea0*/  @UP1 UIADD3 UR17, UPT, UPT, UR28, 0x9000, URZ ;  /* 0x000090001c111890 */ /* 0x000fe2000fffe0ff */
[----:B------:R-:W-:Y:S01]  /*1eb0*/  VOTEU.ANY UP1, P0 ;  /* 0x0000000000ff7886 */ /* 0x000fe20000020100 */
[----:B------:R-:W-:Y:S06]  /*1ec0*/  BAR.SYNC.DEFER_BLOCKING 0x0 ;  /* 0x0000000000007b1d */ /* 0x000fec0000010000 */
[----:B------:R3:W-:Y:S01]  /*1ed0*/  @UP0 UTMALDG.2D [UR12], [UR24] ;  /* 0x0000000c180005b4 */ /* 0x0007e20008008000 */
[----:B------:R-:W-:Y:S01]  /*1ee0*/  UISETP.NE.U32.AND UP0, UPT, UR22, URZ, UPT ;  /* 0x000000ff1600728c */ /* 0x000fe2000bf05070 */
[----:B------:R-:W-:Y:S06]  /*1ef0*/  BAR.SYNC.DEFER_BLOCKING 0x0 ;  /* 0x0000000000007b1d */ /* 0x000fec0000010000 */
[----:B------:R3:W-:Y:S02]  /*1f00*/  @UP1 UTMALDG.2D [UR16], [UR26] ;  /* 0x000000101a0015b4 */ /* 0x0007e40008008000 */
[----:B------:R-:W-:Y:S06]  /*1f10*/  BAR.SYNC.DEFER_BLOCKING 0x0 ;  /* 0x0000000000007b1d */ /* 0x000fec0000010000 */
[----:B------:R-:W4:Y:S02]  /*1f20*/  SYNCS.PHASECHK.TRANS64.TRYWAIT P0, [UR28+0x9000], R2 ;  /* 0x00900002ff0075a7 */ /* 0x000f24000800111c */
[----:B---34-:R-:W-:Y:S05]  /*1f30*/  @!P0 BRA `(.L_x_62) ;  /* 0x0000000800608947 */ /* 0x018fea0003800000 */
.L_x_77:
[----:B------:R-:W-:Y:S05]  /*1f40*/  BRA.U UP0, `(.L_x_63) ;  /* 0x00000001004c7547 */ /* 0x000fea000b800000 */
[----:B------:R-:W-:Y:S02]  /*1f50*/  USHF.R.U32.HI UR10, URZ, 0x4, UR12 ;  /* 0x00000004ff0a7899 */ /* 0x000fe4000801160c */
[----:B------:R-:W-:Y:S02]  /*1f60*/  USHF.R.U32.HI UR12, URZ, 0x4, UR16 ;  /* 0x00000004ff0c7899 */ /* 0x000fe40008011610 */
[----:B------:R-:W-:Y:S02]  /*1f70*/  USGXT.U32 UR10, UR10, 0xe ;  /* 0x0000000e0a0a789a */ /* 0x000fe40008000000 */
[----:B------:R-:W-:Y:S02]  /*1f80*/  USGXT.U32 UR12, UR12, 0xe ;  /* 0x0000000e0c0c789a */ /* 0x000fe40008000000 */
[----:B------:R-:W-:Y:S02]  /*1f90*/  UIADD3 UR16, UP0, UPT, UR10, 0x2, URZ ;  /* 0x000000020a107890 */ /* 0x000fe4000ff1e0ff */
[----:B------:R-:W-:Y:S01]  /*1fa0*/  UIADD3 UR30, UP1, UPT, UR12, 0x2, URZ ;  /* 0x000000020c1e7890 */ /* 0x000fe2000ff3e0ff */
[----:B------:R-:W-:Y:S01]  /*1fb0*/  UMOV UR5, URZ ;  /* 0x000000ff00057c82 */ /* 0x000fe20008000000 */
[----:B------:R-:W-:Y:S01]  /*1fc0*/  UMOV UR6, URZ ;  /* 0x000000ff00067c82 */ /* 0x000fe20008000000 */
[----:B------:R-:W-:-:S02]  /*1fd0*/  UIADD3.X UR17, UPT, UPT, UR5, -0x7fffbfe0, URZ, UP0, !UPT ;  /* 0x8000402005117890 */ /* 0x000fc400087fe4ff */
[----:B------:R-:W-:Y:S01]  /*1fe0*/  UIADD3.X UR31, UPT, UPT, UR6, -0x7fffbfe0, URZ, UP1, !UPT ;  /* 0x80004020061f7890 */ /* 0x000fe20008ffe4ff */
[----:B------:R-:W-:Y:S01]  /*1ff0*/  UMOV UR32, 0x0 ;  /* 0x0000000000207882 */ /* 0x000fe20000000000 */
[----:B------:R-:W-:Y:S01]  /*2000*/  UMOV UR33, 0x8100010 ;  /* 0x0810001000217882 */ /* 0x000fe20000000000 */
[----:B------:R-:W-:Y:S01]  /*2010*/  UMOV UR11, 0x80004020 ;  /* 0x80004020000b7882 */ /* 0x000fe20000000000 */
[----:B------:R-:W-:Y:S01]  /*2020*/  UMOV UR13, 0x80004020 ;  /* 0x80004020000d7882 */ /* 0x000fe20000000000 */
[----:B------:R-:W-:Y:S01]  /*2030*/  UMOV UR6, 0x0 ;  /* 0x0000000000067882 */ /* 0x000fe20000000000 */
[----:B------:R-:W-:Y:S01]  /*2040*/  UMOV UR7, 0x8100010 ;  /* 0x0810001000077882 */ /* 0x000fe20000000000 */
[----:B------:R3:W-:Y:S02]  /*2050*/  UTCQMMA gdesc[UR10], gdesc[UR12], tmem[UR23], tmem[UR32], idesc[UR33], UPT ;  /* 0x00ff200c0a0075ea */ /* 0x0007e4000b800317 */
[----:B------:R3:W-:Y:S01]  /*2060*/  UTCQMMA gdesc[UR16], gdesc[UR30], tmem[UR23], tmem[UR6], idesc[UR7], UPT ;  /* 0x00ff061e100075ea */ /* 0x0007e2000b800317 */
[----:B------:R-:W-:-:S02]  /*2070*/  NOP ;  /* 0x0000000000007918 */ /* 0x000fc40000000000 */
.L_x_63:
[----:B------:R-:W-:Y:S01]  /*2080*/  ELECT P0, URZ, PT ;  /* 0x0000000000ff782f */ /* 0x000fe20003800000 */
[----:B---3--:R-:W-:-:S03]  /*2090*/  UIADD3 UR6, UPT, UPT, UR28, 0x9020, URZ ;  /* 0x000090201c067890 */ /* 0x008fc6000fffe0ff */
[----:B------:R-:W-:Y:S01]  /*20a0*/  ISETP.LT.U32.AND P0, PT, R36, 0x20, P0 ;  /* 0x000000202400780c */ /* 0x000fe20000701070 */
[----:B------:R-:W-:-:S12]  /*20b0*/  UMOV UR7, URZ ;  /* 0x000000ff00077c82 */ /* 0x000fd80008000000 */
[----:B------:R-:W-:Y:S01]  /*20c0*/  VOTEU.ANY UP0, P0 ;  /* 0x0000000000ff7886 */ /* 0x000fe20000000100 */
[----:B------:R-:W-:-:S04]  /*20d0*/  VOTEU.ANY UP1, P0 ;  /* 0x0000000000ff7886 */ /* 0x000fc80000020100 */
[----:B------:R-:W-:Y:S02]  /*20e0*/  @UP0 UMOV UR6, UR6 ;  /* 0x0000000600060c82 */ /* 0x000fe40008000000 */
[----:B------:R3:W-:Y:S01]  /*20f0*/  @UP1 UTCBAR [UR6], URZ ;  /* 0x000000ff060013e9 */ /* 0x0007e200080000ff */
[----:B------:R-:W-:Y:S06]  /*2100*/  BAR.SYNC.DEFER_BLOCKING 0x0 ;  /* 0x0000000000007b1d */ /* 0x000fec0000010000 */
[----:B------:R-:W4:Y:S02]  /*2110*/  SYNCS.PHASECHK.TRANS64.TRYWAIT P0, [UR28+0x9020], R2 ;  /* 0x00902002ff0075a7 */ /* 0x000f24000800111c */
[----:B---34-:R-:W-:Y:S05]  /*2120*/  @!P0 BRA `(.L_x_64) ;  /* 0x0000000400f08947 */ /* 0x018fea0003800000 */
.L_x_78:
[----:B------:R-:W-:Y:S02]  /*2130*/  UIADD3 UR9, UPT, UPT, UR9, 0x1, URZ ;  /* 0x0000000109097890 */ /* 0x000fe4000fffe0ff */
[----:B------:R-:W-:Y:S02]  /*2140*/  UIADD3 UR14, UPT, UPT, UR14, 0x40, URZ ;  /* 0x000000400e0e7890 */ /* 0x000fe4000fffe0ff */
[----:B------:R-:W-:-:S04]  /*2150*/  UISETP.NE.U32.AND UP0, UPT, UR9, 0x3, UPT ;  /* 0x000000030900788c */ /* 0x000fc8000bf05070 */
[----:B------:R-:W-:Y:S02]  /*2160*/  USEL UR5, URZ, 0x1, UP0 ;  /* 0x00000001ff057887 */ /* 0x000fe40008000000 */
[----:B------:R-:W-:Y:S02]  /*2170*/  USEL UR9, UR9, URZ, UP0 ;  /* 0x000000ff09097287 */ /* 0x000fe40008000000 */
[----:B--2---:R-:W-:Y:S02]  /*2180*/  UISETP.GE.AND UP0, UPT, UR14, UR29, UPT ;  /* 0x0000001d0e00728c */ /* 0x004fe4000bf06270 */
[----:B------:R-:W-:-:S07]  /*2190*/  ULOP3.LUT UR4, UR4, UR5, URZ, 0x3c, !UPT ;  /* 0x0000000504047292 */ /* 0x000fce000f8e3cff */
[----:B------:R-:W-:Y:S05]  /*21a0*/  BRA.U !UP0, `(.L_x_65) ;  /* 0xfffffff908ec7547 */ /* 0x000fea000b83ffff */
.L_x_58:
[----:B---34-:R-:W-:Y:S06]  /*21b0*/  BAR.SYNC.DEFER_BLOCKING 0x0 ;  /* 0x0000000000007b1d */ /* 0x018fec0000010000 */
[----:B------:R-:W-:Y:S04]  /*21c0*/  BSSY.RECONVERGENT B4, `(.L_x_66) ;  /* 0x0000004000047945 */ /* 0x000fe80003800200 */
[----:B------:R-:W-:Y:S05]  /*21d0*/  @P3 BRA `(.L_x_67) ;  /* 0x0000000000083947 */ /* 0x000fea0003800000 */
[----:B------:R-:W2:Y:S02]  /*21e0*/  SYNCS.CCTL.IV [UR8+0x9000] ;  /* 0x00900000ff0079b1 */ /* 0x000ea40008000008 */
[----:B--2---:R-:W2:Y:S02]  /*21f0*/  SYNCS.CCTL.IV [UR8+0x9020] ;  /* 0x00902000ff0079b1 */ /* 0x004ea40008000008 */
.L_x_67:
[----:B------:R-:W-:Y:S05]  /*2200*/  BSYNC.RECONVERGENT B4 ;  /* 0x0000000000047941 */ /* 0x000fea0003800200 */
.L_x_66:
[----:B--2---:R-:W-:Y:S06]  /*2210*/  BAR.SYNC.DEFER_BLOCKING 0x0 ;  /* 0x0000000000007b1d */ /* 0x004fec0000010000 */
[----:B------:R-:W-:Y:S04]  /*2220*/  BSSY.RECONVERGENT B4, `(.L_x_68) ;  /* 0x0000004000047945 */ /* 0x000fe80003800200 */
[----:B------:R-:W-:Y:S05]  /*2230*/  @P3 BRA `(.L_x_69) ;  /* 0x0000000000083947 */ /* 0x000fea0003800000 */
[----:B------:R-:W2:Y:S02]  /*2240*/  SYNCS.CCTL.IV [UR8+0x9008] ;  /* 0x00900800ff0079b1 */ /* 0x000ea40008000008 */
[----:B--2---:R-:W2:Y:S02]  /*2250*/  SYNCS.CCTL.IV [UR8+0x9028] ;  /* 0x00902800ff0079b1 */ /* 0x004ea40008000008 */
.L_x_69:
[----:B------:R-:W-:Y:S05]  /*2260*/  BSYNC.RECONVERGENT B4 ;  /* 0x0000000000047941 */ /* 0x000fea0003800200 */
.L_x_68:
[----:B--2---:R-:W-:Y:S06]  /*2270*/  BAR.SYNC.DEFER_BLOCKING 0x0 ;  /* 0x0000000000007b1d */ /* 0x004fec0000010000 */
[----:B------:R-:W-:Y:S04]  /*2280*/  BSSY.RECONVERGENT B4, `(.L_x_70) ;  /* 0x0000004000047945 */ /* 0x000fe80003800200 */
[----:B------:R-:W-:Y:S05]  /*2290*/  @P3 BRA `(.L_x_71) ;  /* 0x0000000000083947 */ /* 0x000fea0003800000 */
[----:B------:R-:W2:Y:S02]  /*22a0*/  SYNCS.CCTL.IV [UR8+0x9010] ;  /* 0x00901000ff0079b1 */ /* 0x000ea40008000008 */
[----:B--2---:R-:W2:Y:S02]  /*22b0*/  SYNCS.CCTL.IV [UR8+0x9030] ;  /* 0x00903000ff0079b1 */ /* 0x004ea40008000008 */
.L_x_71:
[----:B------:R-:W-:Y:S05]  /*22c0*/  BSYNC.RECONVERGENT B4 ;  /* 0x0000000000047941 */ /* 0x000fea0003800200 */
.L_x_70:
[----:B------:R-:W-:Y:S01]  /*22d0*/  USHF.L.U32 UR4, UR22, 0x15, URZ ;  /* 0x0000001516047899 */ /* 0x000fe200080006ff */
[C---:B------:R-:W-:Y:S01]  /*22e0*/  IMAD.SHL.U32 R2, R0.reuse, 0x8, RZ ;  /* 0x0000000800027824 */ /* 0x040fe200078e00ff */
[----:B------:R-:W-:Y:S01]  /*22f0*/  USHF.L.U32 UR22, UR22, 0x3, URZ ;  /* 0x0000000316167899 */ /* 0x000fe200080006ff */
[----:B------:R-:W-:Y:S01]  /*2300*/  SHF.R.U32.HI R3, RZ, 0x2, R0 ;  /* 0x00000002ff037819 */ /* 0x000fe20000011600 */
[----:B------:R-:W-:Y:S01]  /*2310*/  ULOP3.LUT UR4, UR4, 0x600000, URZ, 0xc0, !UPT ;  /* 0x0060000004047892 */ /* 0x000fe2000f8ec0ff */
[----:B------:R-:W-:Y:S01]  /*2320*/  IMAD.SHL.U32 R0, R0, 0x40, RZ ;  /* 0x0000004000007824 */ /* 0x000fe200078e00ff */
[----:B------:R-:W-:Y:S01]  /*2330*/  ULOP3.LUT UR22, UR22, 0x20, URZ, 0xc0, !UPT ;  /* 0x0000002016167892 */ /* 0x000fe2000f8ec0ff */
[----:B------:R-:W-:Y:S02]  /*2340*/  LOP3.LUT R2, R2, 0x30, RZ, 0xc0, !PT ;  /* 0x0000003002027812 */ /* 0x000fe400078ec0ff */
[----:B------:R-:W-:Y:S01]  /*2350*/  ELECT P0, URZ, PT ;  /* 0x0000000000ff782f */ /* 0x000fe20003800000 */
[----:B------:R-:W-:Y:S01]  /*2360*/  UIADD3 UR4, UPT, UPT, UR22, UR4, UR23 ;  /* 0x0000000416047290 */ /* 0x000fe2000fffe017 */
[----:B------:R-:W-:Y:S01]  /*2370*/  LOP3.LUT R3, R2, 0x20, R3, 0x78, !PT ;  /* 0x0000002002037812 */ /* 0x000fe200078e7803 */
[----:B------:R-:W-:Y:S01]  /*2380*/  UMOV UR9, UR19 ;  /* 0x0000001300097c82 */ /* 0x000fe20008000000 */
[----:B------:R-:W-:Y:S01]  /*2390*/  ISETP.LT.U32.AND P0, PT, R36, 0x20, P0 ;  /* 0x000000202400780c */ /* 0x000fe20000701070 */
[----:B------:R-:W-:Y:S01]  /*23a0*/  UMOV UR10, UR15 ;  /* 0x0000000f000a7c82 */ /* 0x000fe20008000000 */
[----:B------:R-:W-:-:S04]  /*23b0*/  LOP3.LUT R0, R3, 0x1fc0, R0, 0xf8, !PT ;  /* 0x00001fc003007812 */ /* 0x000fc800078ef800 */
[----:B-----5:R-:W3:Y:S01]  /*23c0*/  LDTM.x32 R4, tmem[UR4] ;  /* 0x00000004000479ee */ /* 0x020ee200082c0000 */
[----:B------:R-:W-:Y:S01]  /*23d0*/  LOP3.LUT R2, R0, 0x10, RZ, 0x3c, !PT ;  /* 0x0000001000027812 */ /* 0x000fe200078e3cff */
[----:B------:R-:W-:-:S05]  /*23e0*/  NOP ;  /* 0x0000000000007918 */ /* 0x000fca0000000000 */
[----:B---3--:R-:W-:Y:S01]  /*23f0*/  VOTEU.ANY UP1, P0 ;  /* 0x0000000000ff7886 */ /* 0x008fe20000020100 */
[----:B------:R-:W-:Y:S01]  /*2400*/  VOTEU.ANY UP0, P0 ;  /* 0x0000000000ff7886 */ /* 0x000fe20000000100 */
[----:B------:R-:W-:Y:S02]  /*2410*/  F2FP.SATFINITE.E4M3.F32.PACK_AB_MERGE_C R6, R7, R6, RZ ;  /* 0x000000060706723e */ /* 0x000fe400048070ff */
[----:B------:R-:W-:Y:S02]  /*2420*/  F2FP.SATFINITE.E4M3.F32.PACK_AB_MERGE_C R10, R11, R10, RZ ;  /* 0x0000000a0b0a723e */ /* 0x000fe400048070ff */
[----:B------:R-:W-:Y:S02]  /*2430*/  F2FP.SATFINITE.E4M3.F32.PACK_AB_MERGE_C R14, R15, R14, RZ ;  /* 0x0000000e0f0e723e */ /* 0x000fe400048070ff */
[----:B------:R-:W-:Y:S02]  /*2440*/  F2FP.SATFINITE.E4M3.F32.PACK_AB_MERGE_C R7, R19, R18, RZ ;  /* 0x000000121307723e */ /* 0x000fe400048070ff */
[----:B------:R-:W-:-:S02]  /*2450*/  F2FP.SATFINITE.E4M3.F32.PACK_AB_MERGE_C R22, R23, R22, RZ ;  /* 0x000000161716723e */ /* 0x000fc400048070ff */
[----:B------:R-:W-:Y:S02]  /*2460*/  F2FP.SATFINITE.E4M3.F32.PACK_AB_MERGE_C R26, R27, R26, RZ ;  /* 0x0000001a1b1a723e */ /* 0x000fe400048070ff */
[----:B------:R-:W-:Y:S02]  /*2470*/  F2FP.SATFINITE.E4M3.F32.PACK_AB_MERGE_C R30, R31, R30, RZ ;  /* 0x0000001e1f1e723e */ /* 0x000fe400048070ff */
[----:B------:R-:W-:Y:S02]  /*2480*/  F2FP.SATFINITE.E4M3.F32.PACK_AB_MERGE_C R34, R35, R34, RZ ;  /* 0x000000222322723e */ /* 0x000fe400048070ff */
[----:B------:R-:W-:Y:S02]  /*2490*/  F2FP.SATFINITE.E4M3.F32.PACK_AB_MERGE_C R4, R5, R4, R6 ;  /* 0x000000040504723e */ /* 0x000fe40004807006 */
[----:B------:R-:W-:Y:S02]  /*24a0*/  F2FP.SATFINITE.E4M3.F32.PACK_AB_MERGE_C R5, R9, R8, R10 ;  /* 0x000000080905723e */ /* 0x000fe4000480700a */
[----:B------:R-:W-:-:S02]  /*24b0*/  F2FP.SATFINITE.E4M3.F32.PACK_AB_MERGE_C R6, R13, R12, R14 ;  /* 0x0000000c0d06723e */ /* 0x000fc4000480700e */
[----:B------:R-:W-:Y:S02]  /*24c0*/  F2FP.SATFINITE.E4M3.F32.PACK_AB_MERGE_C R7, R17, R16, R7 ;  /* 0x000000101107723e */ /* 0x000fe40004807007 */
[----:B------:R-:W-:Y:S02]  /*24d0*/  F2FP.SATFINITE.E4M3.F32.PACK_AB_MERGE_C R20, R21, R20, R22 ;  /* 0x000000141514723e */ /* 0x000fe40004807016 */
[----:B------:R-:W-:Y:S01]  /*24e0*/  F2FP.SATFINITE.E4M3.F32.PACK_AB_MERGE_C R21, R25, R24, R26 ;  /* 0x000000181915723e */ /* 0x000fe2000480701a */
[----:B--2---:R2:W-:Y:S01]  /*24f0*/  STS.128 [R0+UR8], R4 ;  /* 0x0000000400007988 */ /* 0x0045e20008000c08 */
[----:B------:R-:W-:Y:S02]  /*2500*/  F2FP.SATFINITE.E4M3.F32.PACK_AB_MERGE_C R22, R29, R28, R30 ;  /* 0x0000001c1d16723e */ /* 0x000fe4000480701e */
[----:B------:R-:W-:-:S05]  /*2510*/  F2FP.SATFINITE.E4M3.F32.PACK_AB_MERGE_C R23, R33, R32, R34 ;  /* 0x000000202117723e */ /* 0x000fca0004807022 */
[----:B------:R2:W-:Y:S01]  /*2520*/  STS.128 [R2+UR8], R20 ;  /* 0x0000001402007988 */ /* 0x0005e20008000c08 */
[----:B------:R3:W-:Y:S06]  /*2530*/  MEMBAR.ALL.CTA ;  /* 0x0000000000007992 */ /* 0x0007ec0000008000 */
[----:B---3--:R-:W3:Y:S02]  /*2540*/  FENCE.VIEW.ASYNC.S ;  /* 0x00000000000073c6 */ /* 0x008ee40000000000 */
[----:B---3--:R-:W-:Y:S06]  /*2550*/  BAR.SYNC.DEFER_BLOCKING 0x0 ;  /* 0x0000000000007b1d */ /* 0x008fec0000010000 */
[----:B------:R2:W-:Y:S01]  /*2560*/  @UP1 UTMASTG.2D [UR8], [UR20] ;  /* 0x00000008140013b5 */ /* 0x0005e20008008000 */
[----:B------:R0:W-:Y:S01]  /*2570*/  UTMACMDFLUSH ;  /* 0x00000000000079b7 */ /* 0x0001e20000000000 */
[----:B------:R-:W-:-:S04]  /*2580*/  DEPBAR.LE SB0, 0x0 ;  /* 0x000080000000791a */ /* 0x000fc80000000000 */
[----:B------:R-:W-:Y:S08]  /*2590*/  BAR.SYNC.DEFER_BLOCKING 0x0 ;  /* 0x0000000000007b1d */ /* 0x000ff00000010000 */
[----:B------:R-:W-:Y:S06]  /*25a0*/  BAR.SYNC.DEFER_BLOCKING 0x0 ;  /* 0x0000000000007b1d */ /* 0x000fec0000010000 */
[----:B--2---:R-:W-:Y:S05]  /*25b0*/  @P2 BRA `(.L_x_72) ;  /* 0x0000000000a02947 */ /* 0x004fea0003800000 */
[----:B------:R-:W2:Y:S01]  /*25c0*/  S2UR UR5, SR_CgaCtaId ;  /* 0x00000000000579c3 */ /* 0x000ea20000008800 */
[----:B------:R-:W-:Y:S01]  /*25d0*/  NOP ;  /* 0x0000000000007918 */ /* 0x000fe20000000000 */
[----:B------:R-:W-:Y:S01]  /*25e0*/  UMOV UR4, 0x50 ;  /* 0x0000005000047882 */ /* 0x000fe20000000000 */
[----:B------:R-:W-:Y:S02]  /*25f0*/  IMAD.U32 R0, RZ, RZ, UR23 ;  /* 0x00000017ff007e24 */ /* 0x000fe4000f8e00ff */
[----:B------:R-:W-:Y:S02]  /*2600*/  IMAD.MOV.U32 R3, RZ, RZ, 0x3 ;  /* 0x00000003ff037424 */ /* 0x000fe400078e00ff */
[----:B------:R-:W-:Y:S01]  /*2610*/  IMAD.MOV.U32 R7, RZ, RZ, 0x1 ;  /* 0x00000001ff077424 */ /* 0x000fe200078e00ff */
[----:B------:R-:W-:-:S04]  /*2620*/  LOP3.LUT R0, R0, 0xffff, RZ, 0xc0, !PT ;  /* 0x0000ffff00007812 */ /* 0x000fc800078ec0ff */
[----:B------:R-:W-:-:S05]  /*2630*/  SHF.R.U32.HI R0, RZ, 0x5, R0 ;  /* 0x00000005ff007819 */ /* 0x000fca0000011600 */
[----:B------:R-:W-:Y:S01]  /*2640*/  VIADD R2, R0, 0x10 ;  /* 0x0000001000027836 */ /* 0x000fe20000000000 */
[----:B------:R-:W-:Y:S01]  /*2650*/  SHF.L.U32 R0, R3, R0, RZ ;  /* 0x0000000003007219 */ /* 0x000fe200000006ff */
[----:B--2---:R-:W-:-:S03]  /*2660*/  ULEA UR6, UR5, UR4, 0x18 ;  /* 0x0000000405067291 */ /* 0x004fc6000f8ec0ff */
[----:B------:R-:W-:-:S04]  /*2670*/  SHF.L.U32 R3, R7, R2, RZ ;  /* 0x0000000207037219 */ /* 0x000fc800000006ff */
[----:B------:R-:W-:Y:S02]  /*2680*/  LOP3.LUT R0, R3, R0, RZ, 0xfc, !PT ;  /* 0x0000000003007212 */ /* 0x000fe400078efcff */
[----:B------:R-:W2:Y:S02]  /*2690*/  LDS R5, [UR6] ;  /* 0x00000006ff057984 */ /* 0x000ea40008000800 */
[C---:B------:R-:W-:Y:S02]  /*26a0*/  LOP3.LUT R2, R0.reuse, 0xffff, RZ, 0xc0, !PT ;  /* 0x0000ffff00027812 */ /* 0x040fe400078ec0ff */
[----:B--2---:R-:W-:-:S04]  /*26b0*/  LOP3.LUT R3, R0, 0xffff, R5, 0x80, !PT ;  /* 0x0000ffff00037812 */ /* 0x004fc800078e8005 */
[----:B------:R-:W-:-:S13]  /*26c0*/  ISETP.NE.AND P0, PT, R3, R2, PT ;  /* 0x000000020300720c */ /* 0x000fda0003f05270 */
[----:B------:R-:W-:Y:S05]  /*26d0*/  @P0 BRA `(.L_x_73) ;  /* 0x0000000000500947 */ /* 0x000fea0003800000 */
[----:B------:R-:W-:Y:S02]  /*26e0*/  SHF.R.U32.HI R5, RZ, 0x10, R5 ;  /* 0x00000010ff057819 */ /* 0x000fe40000011605 */
[----:B------:R-:W-:-:S04]  /*26f0*/  SHF.R.U32.HI R2, RZ, 0x10, R0 ;  /* 0x00000010ff027819 */ /* 0x000fc80000011600 */
[----:B------:R-:W-:-:S04]  /*2700*/  LOP3.LUT R5, R5, R2, RZ, 0xc0, !PT ;  /* 0x0000000205057212 */ /* 0x000fc800078ec0ff */
[----:B------:R-:W-:-:S13]  /*2710*/  ISETP.NE.AND P0, PT, R5, R2, PT ;  /* 0x000000020500720c */ /* 0x000fda0003f05270 */
[----:B------:R-:W-:Y:S05]  /*2720*/  @P0 BRA `(.L_x_74) ;  /* 0x0000000000300947 */ /* 0x000fea0003800000 */
[----:B------:R-:W-:Y:S01]  /*2730*/  R2UR UR4, R0 ;  /* 0x00000000000472ca */ /* 0x000fe200000e0000 */
[----:B------:R-:W-:Y:S01]  /*2740*/  VOTEU.ANY UR5, UPT, PT ;  /* 0x0000000000057886 */ /* 0x000fe200038e0100 */
[----:B------:R-:W2:Y:S01]  /*2750*/  S2R R0, SR_LANEID ;  /* 0x0000000000007919 */ /* 0x000ea20000000000 */
[----:B------:R-:W-:-:S10]  /*2760*/  UFLO.U32 UR5, UR5 ;  /* 0x00000005000572bd */ /* 0x000fd400080e0000 */
[----:B------:R-:W-:-:S06]  /*2770*/  ULOP3.LUT UR4, URZ, UR4, URZ, 0x33, !UPT ;  /* 0x00000004ff047292 */ /* 0x000fcc000f8e33ff */
[----:B------:R-:W-:-:S04]  /*2780*/  IMAD.U32 R2, RZ, RZ, UR4 ;  /* 0x00000004ff027e24 */ /* 0x000fc8000f8e00ff */
[----:B------:R-:W3:Y:S02]  /*2790*/  REDUX UR7, R2 ;  /* 0x00000000020773c4 */ /* 0x000ee40000000000 */
[----:B------:R4:W-:Y:S01]  /*27a0*/  UTCATOMSWS.AND URZ, UR4 ;  /* 0x0000000400ff79e3 */ /* 0x0009e20008000000 */
[----:B--2---:R-:W-:Y:S01]  /*27b0*/  ISETP.EQ.U32.AND P0, PT, R0, UR5, PT ;  /* 0x0000000500007c0c */ /* 0x004fe2000bf02070 */
[----:B---3--:R-:W-:-:S12]  /*27c0*/  IMAD.U32 R0, RZ, RZ, UR7 ;  /* 0x00000007ff007e24 */ /* 0x008fd8000f8e00ff */
[----:B------:R4:W-:Y:S01]  /*27d0*/  @P0 ATOMS.AND RZ, [UR6], R0 ;  /* 0x00000000ffff098c */ /* 0x0009e2000a800006 */
[----:B------:R-:W-:Y:S05]  /*27e0*/  BRA `(.L_x_72) ;  /* 0x0000000000147947 */ /* 0x000fea0003800000 */
.L_x_74:
[----:B------:R-:W-:-:S07]  /*27f0*/  MOV R2, 0x2810 ;  /* 0x0000281000027802 */ /* 0x000fce0000000f00 */
[----:B-1----:R-:W-:Y:S05]  /*2800*/  CALL.REL.NOINC `($__internal_0_$__cuda_sm10x_tcgen05_guardrail_trap_col_being_dealloced_not_returned_by_alloc) ;  /* 0x0000000000447944 */ /* 0x002fea0003c00000 */
[----:B------:R-:W-:Y:S05]  /*2810*/  BRA `(.L_x_72) ;  /* 0x0000000000087947 */ /* 0x000fea0003800000 */
.L_x_73:
[----:B------:R-:W-:-:S07]  /*2820*/  MOV R2, 0x2840 ;  /* 0x0000284000027802 */ /* 0x000fce0000000f00 */
[----:B-1----:R-:W-:Y:S05]  /*2830*/  CALL.REL.NOINC `($__internal_2_$__cuda_sm10x_tcgen05_guardrail_trap_unallocated_columns_being_dealloced) ;  /* 0x0000000000507944 */ /* 0x002fea0003c00000 */
.L_x_72:
[----:B------:R-:W-:Y:S01]  /*2840*/  NOP ;  /* 0x0000000000007918 */ /* 0x000fe20000000000 */
[----:B----4-:R-:W-:Y:S05]  /*2850*/  EXIT ;  /* 0x000000000000794d */ /* 0x010fea0003800000 */
.L_x_59:
[----:B------:R-:W2:Y:S02]  /*2860*/  SYNCS.PHASECHK.TRANS64.TRYWAIT P0, [UR8+0x9000], RZ ;  /* 0x009000ffff0075a7 */ /* 0x000ea40008001108 */
[----:B--2---:R-:W-:Y:S05]  /*2870*/  @!P0 BRA `(.L_x_59) ;  /* 0xfffffffc00f88947 */ /* 0x004fea000383ffff */
[----:B------:R-:W-:Y:S05]  /*2880*/  BRA `(.L_x_75) ;  /* 0xfffffff000a07947 */ /* 0x000fea000383ffff */
.L_x_61:
[----:B------:R-:W2:Y:S02]  /*2890*/  SYNCS.PHASECHK.TRANS64.TRYWAIT P1, [UR8+0x9020], RZ ;  /* 0x009020ffff0075a7 */ /* 0x000ea40008021108 */
[----:B--2---:R-:W-:Y:S05]  /*28a0*/  @!P1 BRA `(.L_x_61) ;  /* 0xfffffffc00f89947 */ /* 0x004fea000383ffff */
[----:B------:R-:W-:Y:S05]  /*28b0*/  BRA `(.L_x_76) ;  /* 0xfffffff400147947 */ /* 0x000fea000383ffff */
.L_x_62:
[----:B------:R-:W3:Y:S02]  /*28c0*/  SYNCS.PHASECHK.TRANS64.TRYWAIT P0, [UR28+0x9000], R2 ;  /* 0x00900002ff0075a7 */ /* 0x000ee4000800111c */
[----:B---3--:R-:W-:Y:S05]  /*28d0*/  @!P0 BRA `(.L_x_62) ;  /* 0xfffffffc00f88947 */ /* 0x008fea000383ffff */
[----:B------:R-:W-:Y:S05]  /*28e0*/  BRA `(.L_x_77) ;  /* 0xfffffff400947947 */ /* 0x000fea000383ffff */
.L_x_64:
[----:B------:R-:W3:Y:S02]  /*28f0*/  SYNCS.PHASECHK.TRANS64.TRYWAIT P0, [UR28+0x9020], R2 ;  /* 0x00902002ff0075a7 */ /* 0x000ee4000800111c */
[----:B---3--:R-:W-:Y:S05]  /*2900*/  @!P0 BRA `(.L_x_64) ;  /* 0xfffffffc00f88947 */ /* 0x008fea000383ffff */
[----:B------:R-:W-:Y:S05]  /*2910*/  BRA `(.L_x_78) ;  /* 0xfffffff800047947 */ /* 0x000fea000383ffff */
        .weak           $__internal_0_$__cuda_sm10x_tcgen05_guardrail_trap_col_being_dealloced_not_returned_by_alloc
        .type           $__internal_0_$__cuda_sm10x_tcgen05_guardrail_trap_col_being_dealloced_not_returned_by_alloc,@function
        .size           $__internal_0_$__cuda_sm10x_tcgen05_guardrail_trap_col_being_dealloced_not_returned_by_alloc,($__internal_1_$__cuda_sm10x_tcgen05_guardrail_trap_phase_invalid_during_alloc - $__internal_0_$__cuda_sm10x_tcgen05_guardrail_trap_col_being_dealloced_not_returned_by_alloc)
$__internal_0_$__cuda_sm10x_tcgen05_guardrail_trap_col_being_dealloced_not_returned_by_alloc:
[----:B------:R-:W-:Y:S05]  /*2920*/  BPT.TRAP 0x1 ;  /* 0x000000040000795c */ /* 0x000fea0000300000 */
[----:B------:R-:W-:-:S04]  /*2930*/  IMAD.MOV.U32 R3, RZ, RZ, 0x0 ;  /* 0x00000000ff037424 */ /* 0x000fc800078e00ff */
[----:B------:R-:W-:Y:S05]  /*2940*/  RET.REL.NODEC R2 `(gluon_tcgen05) ;  /* 0xffffffd402ac7950 */ /* 0x000fea0003c3ffff */
        .weak           $__internal_1_$__cuda_sm10x_tcgen05_guardrail_trap_phase_invalid_during_alloc
        .type           $__internal_1_$__cuda_sm10x_tcgen05_guardrail_trap_phase_invalid_during_alloc,@function
        .size           $__internal_1_$__cuda_sm10x_tcgen05_guardrail_trap_phase_invalid_during_alloc,($__internal_2_$__cuda_sm10x_tcgen05_guardrail_trap_unallocated_columns_being_dealloced - $__internal_1_$__cuda_sm10x_tcgen05_guardrail_trap_phase_invalid_during_alloc)
$__internal_1_$__cuda_sm10x_tcgen05_guardrail_trap_phase_invalid_during_alloc:
[----:B------:R-:W-:Y:S05]  /*2950*/  BPT.TRAP 0x1 ;  /* 0x000000040000795c */ /* 0x000fea0000300000 */
[----:B------:R-:W-:-:S04]  /*2960*/  IMAD.MOV.U32 R3, RZ, RZ, 0x0 ;  /* 0x00000000ff037424 */ /* 0x000fc800078e00ff */
[----:B------:R-:W-:Y:S05]  /*2970*/  RET.REL.NODEC R2 `(gluon_tcgen05) ;  /* 0xffffffd402a07950 */ /* 0x000fea0003c3ffff */
        .weak           $__internal_2_$__cuda_sm10x_tcgen05_guardrail_trap_unallocated_columns_being_dealloced
        .type           $__internal_2_$__cuda_sm10x_tcgen05_guardrail_trap_unallocated_columns_being_dealloced,@function
        .size           $__internal_2_$__cuda_sm10x_tcgen05_guardrail_trap_unallocated_columns_being_dealloced,(.L_x_82 - $__internal_2_$__cuda_sm10x_tcgen05_guardrail_trap_unallocated_columns_being_dealloced)
$__internal_2_$__cuda_sm10x_tcgen05_guardrail_trap_unallocated_columns_being_dealloced:
[----:B------:R-:W-:Y:S05]  /*2980*/  BPT.TRAP 0x1 ;  /* 0x000000040000795c */ /* 0x000fea0000300000 */
[----:B------:R-:W-:-:S04]  /*2990*/  IMAD.MOV.U32 R3, RZ, RZ, 0x0 ;  /* 0x00000000ff037424 */ /* 0x000fc800078e00ff */
[----:B------:R-:W-:Y:S05]  /*29a0*/  RET.REL.NODEC R2 `(gluon_tcgen05) ;  /* 0xffffffd402947950 */ /* 0x000fea0003c3ffff */
.L_x_79:
[----:B------:R-:W-:-:S00]  /*29b0*/  BRA `(.L_x_79) ;  /* 0xfffffffc00fc7947 */ /* 0x000fc0000383ffff */
[----:B------:R-:W-:-:S00]  /*29c0*/  NOP ;  /* 0x0000000000007918 */ /* 0x000fc00000000000 */
        /* <DEDUP_REMOVED lines=11> */
.L_x_82:


//--------------------- .nv.shared.gluon_tcgen05  --------------------------
	.section	.nv.shared.gluon_tcgen05,"aw",@nobits
	.sectionflags	@""
	.align	16
	.zero		1024


//--------------------- .nv.shared.reserved.0     --------------------------
	.section	.nv.shared.reserved.0,"aw",@nobits
	.align	8
	.weak		__nv_reservedSMEM_offset_0_alias
	.size		__nv_reservedSMEM_offset_0_alias, 0, 64
	.other		__nv_reservedSMEM_offset_0_alias,@"STO_CUDA_RESERVED_SHARED STV_DEFAULT"
__nv_reservedSMEM_offset_0_alias:
	.zero		0
.nv.shared.reserved.0:
	.zero		64
	.weak		__nv_reservedSMEM_allocation_phase
	.type		__nv_reservedSMEM_allocation_phase,@object
	.size		__nv_reservedSMEM_allocation_phase,(.L_0 - __nv_reservedSMEM_allocation_phase)
__nv_reservedSMEM_allocation_phase:
	.zero		1
.L_0:
	.zero		7
	.weak		__nv_reservedSMEM_devtool_atexit_pc
	.type		__nv_reservedSMEM_devtool_atexit_pc,@object
	.size		__nv_reservedSMEM_devtool_atexit_pc,(__nv_reservedSMEM_allocation_mask - __nv_reservedSMEM_devtool_atexit_pc)
__nv_reservedSMEM_devtool_atexit_pc:
	.zero		8
	.weak		__nv_reservedSMEM_allocation_mask
	.type		__nv_reservedSMEM_allocation_mask,@object
	.size		__nv_reservedSMEM_allocation_mask,(.L_2 - __nv_reservedSMEM_allocation_mask)
__nv_reservedSMEM_allocation_mask:
	.zero		4
.L_2:


//--------------------- .nv.constant0.gluon_tcgen05 --------------------------
	.section	.nv.constant0.gluon_tcgen05,"a",@progbits
	.sectionflags	@""
	.align	4
.nv.constant0.gluon_tcgen05:
	.zero		976


//--------------------- SYMBOLS --------------------------

	.type		.nv.reservedSmem.offset0,@object
	.size		.nv.reservedSmem.offset0,0x4
	.type		.nv.reservedSmem.cap,@object
	.size		.nv.reservedSmem.cap,0x4
